	.target	sm_90a

	.elftype	@"ET_EXEC"


//--------------------- .note.nv.tkinfo           --------------------------
	.section	.note.nv.tkinfo,"",@"SHT_NOTE"
	.sectionflags	@"SHF_NOTE_NV_TKINFO"
	.tkinfo
        /*0018*/ 	.word	0x00000002
        /*0030*/ 	.string	""
        /*0030*/ 	.string	"ptxas"
        /*0030*/ 	.string	"Cuda compilation tools, release 13.0, V13.0.88"
        /*0030*/ 	.string	"Build cuda_13.0.r13.0/compiler.36424714_0"
        /*0030*/ 	.string	"-arch sm_90a -m 64 "



//--------------------- .note.nv.cuinfo           --------------------------
	.section	.note.nv.cuinfo,"",@"SHT_NOTE"
	.sectionflags	@"SHF_NOTE_NV_CUINFO"
        /*0018*/ 	.short	0x0002
        /*001a*/ 	.short	0x005a
        /*001c*/ 	.short	0x0082
	.zero		2


//--------------------- .nv.info                  --------------------------
	.section	.nv.info,"",@"SHT_CUDA_INFO"
	.align	4


	//----- nvinfo : EIATTR_REGCOUNT
	.align		4
        /*0000*/ 	.byte	0x04, 0x2f
        /*0002*/ 	.short	(.L_15 - .L_14)
	.align		4
.L_14:
        /*0004*/ 	.word	index@(_ZN7cutlass13device_kernelINS_4gemm6kernel13GemmUniversalIN4cute5tupleIJiiiiEEENS1_10collective13CollectiveMmaINS1_34MainloopSm90TmaGmmaWarpSpecializedILi14ENS5_IJNS4_1CILi1EEENSA_ILi2EEESB_EEENS1_35KernelTmaWarpSpecializedCooperativeEEENS5_IJNSA_ILi128EEESG_NSA_ILi32EEEEEENS_6half_tENS5_IJlSB_lEEESJ_SK_NS4_8TiledMMAINS4_8MMA_AtomIJNS4_4SM904GMMA26MMA_64x128x16_F32F16F16_SSILNSO_5MajorE0ELSQ_0ELNSO_7ScaleInE1ELSR_1EEEEEENS4_6LayoutINS5_IJSC_SB_SB_EEENS5_IJSB_NSA_ILi0EEESW_EEEEENS5_IJNS4_10UnderscoreESZ_SZ_EEEEENS4_23SM90_TMA_LOAD_MULTICASTENS4_14ComposedLayoutINS4_7SwizzleILi2ELi4ELi3EEENS4_18smem_ptr_flag_bitsILi16EEENSU_INS5_IJNSA_ILi8EEESH_EEENS5_IJSH_SB_EEEEEEEvNS4_8identityENS4_13SM90_TMA_LOADES1C_vS1D_EENS_8epilogue10collective6detail29Sm90TmaWarpSpecializedAdapterINS1H_15DefaultEpilogueISJ_SK_SK_NS1G_6thread17LinearCombinationISJ_Li1EffLNS1L_9ScaleType4KindE0ELNS_15FloatRoundStyleE2ESJ_EENS1_15EpilogueDefaultEEEEEvvEEEEvNT_6ParamsE)
        /*0008*/ 	.word	0x000000a8


	//----- nvinfo : EIATTR_FRAME_SIZE
	.align		4
.L_15:
        /*000c*/ 	.byte	0x04, 0x11
        /*000e*/ 	.short	(.L_17 - .L_16)
	.align		4
.L_16:
        /*0010*/ 	.word	index@(_ZN7cutlass13device_kernelINS_4gemm6kernel13GemmUniversalIN4cute5tupleIJiiiiEEENS1_10collective13CollectiveMmaINS1_34MainloopSm90TmaGmmaWarpSpecializedILi14ENS5_IJNS4_1CILi1EEENSA_ILi2EEESB_EEENS1_35KernelTmaWarpSpecializedCooperativeEEENS5_IJNSA_ILi128EEESG_NSA_ILi32EEEEEENS_6half_tENS5_IJlSB_lEEESJ_SK_NS4_8TiledMMAINS4_8MMA_AtomIJNS4_4SM904GMMA26MMA_64x128x16_F32F16F16_SSILNSO_5MajorE0ELSQ_0ELNSO_7ScaleInE1ELSR_1EEEEEENS4_6LayoutINS5_IJSC_SB_SB_EEENS5_IJSB_NSA_ILi0EEESW_EEEEENS5_IJNS4_10UnderscoreESZ_SZ_EEEEENS4_23SM90_TMA_LOAD_MULTICASTENS4_14ComposedLayoutINS4_7SwizzleILi2ELi4ELi3EEENS4_18smem_ptr_flag_bitsILi16EEENSU_INS5_IJNSA_ILi8EEESH_EEENS5_IJSH_SB_EEEEEEEvNS4_8identityENS4_13SM90_TMA_LOADES1C_vS1D_EENS_8epilogue10collective6detail29Sm90TmaWarpSpecializedAdapterINS1H_15DefaultEpilogueISJ_SK_SK_NS1G_6thread17LinearCombinationISJ_Li1EffLNS1L_9ScaleType4KindE0ELNS_15FloatRoundStyleE2ESJ_EENS1_15EpilogueDefaultEEEEEvvEEEEvNT_6ParamsE)
        /*0014*/ 	.word	0x00000000


	//----- nvinfo : EIATTR_MIN_STACK_SIZE
	.align		4
.L_17:
        /*0018*/ 	.byte	0x04, 0x12
        /*001a*/ 	.short	(.L_19 - .L_18)
	.align		4
.L_18:
        /*001c*/ 	.word	index@(_ZN7cutlass13device_kernelINS_4gemm6kernel13GemmUniversalIN4cute5tupleIJiiiiEEENS1_10collective13CollectiveMmaINS1_34MainloopSm90TmaGmmaWarpSpecializedILi14ENS5_IJNS4_1CILi1EEENSA_ILi2EEESB_EEENS1_35KernelTmaWarpSpecializedCooperativeEEENS5_IJNSA_ILi128EEESG_NSA_ILi32EEEEEENS_6half_tENS5_IJlSB_lEEESJ_SK_NS4_8TiledMMAINS4_8MMA_AtomIJNS4_4SM904GMMA26MMA_64x128x16_F32F16F16_SSILNSO_5MajorE0ELSQ_0ELNSO_7ScaleInE1ELSR_1EEEEEENS4_6LayoutINS5_IJSC_SB_SB_EEENS5_IJSB_NSA_ILi0EEESW_EEEEENS5_IJNS4_10UnderscoreESZ_SZ_EEEEENS4_23SM90_TMA_LOAD_MULTICASTENS4_14ComposedLayoutINS4_7SwizzleILi2ELi4ELi3EEENS4_18smem_ptr_flag_bitsILi16EEENSU_INS5_IJNSA_ILi8EEESH_EEENS5_IJSH_SB_EEEEEEEvNS4_8identityENS4_13SM90_TMA_LOADES1C_vS1D_EENS_8epilogue10collective6detail29Sm90TmaWarpSpecializedAdapterINS1H_15DefaultEpilogueISJ_SK_SK_NS1G_6thread17LinearCombinationISJ_Li1EffLNS1L_9ScaleType4KindE0ELNS_15FloatRoundStyleE2ESJ_EENS1_15EpilogueDefaultEEEEEvvEEEEvNT_6ParamsE)
        /*0020*/ 	.word	0x00000000
.L_19:


//--------------------- .nv.compat                --------------------------
	.section	.nv.compat,"",@"SHT_CUDA_COMPAT_INFO"
	.align	4
        /*0000*/ 	.byte	0x02, 0x09, 0x01, 0x00, 0x02, 0x02, 0x04, 0x00, 0x02, 0x05, 0x05, 0x00, 0x03, 0x07, 0x01, 0x01
        /*0010*/ 	.byte	0x02, 0x03, 0x01, 0x00, 0x02, 0x06, 0x01, 0x00, 0x04, 0x0b, 0x08, 0x00, 0x00, 0x00, 0x00, 0x00
        /*0020*/ 	.byte	0x00, 0x00, 0x00, 0x00


//--------------------- .nv.info._ZN7cutlass13device_kernelINS_4gemm6kernel13GemmUniversalIN4cute5tupleIJiiiiEEENS1_10collective13CollectiveMmaINS1_34MainloopSm90TmaGmmaWarpSpecializedILi14ENS5_IJNS4_1CILi1EEENSA_ILi2EEESB_EEENS1_35KernelTmaWarpSpecializedCooperativeEEENS5_IJNSA_ILi128EEESG_NSA_ILi32EEEEEENS_6half_tENS5_IJlSB_lEEESJ_SK_NS4_8TiledMMAINS4_8MMA_AtomIJNS4_4SM904GMMA26MMA_64x128x16_F32F16F16_SSILNSO_5MajorE0ELSQ_0ELNSO_7ScaleInE1ELSR_1EEEEEENS4_6LayoutINS5_IJSC_SB_SB_EEENS5_IJSB_NSA_ILi0EEESW_EEEEENS5_IJNS4_10UnderscoreESZ_SZ_EEEEENS4_23SM90_TMA_LOAD_MULTICASTENS4_14ComposedLayoutINS4_7SwizzleILi2ELi4ELi3EEENS4_18smem_ptr_flag_bitsILi16EEENSU_INS5_IJNSA_ILi8EEESH_EEENS5_IJSH_SB_EEEEEEEvNS4_8identityENS4_13SM90_TMA_LOADES1C_vS1D_EENS_8epilogue10collective6detail29Sm90TmaWarpSpecializedAdapterINS1H_15DefaultEpilogueISJ_SK_SK_NS1G_6thread17LinearCombinationISJ_Li1EffLNS1L_9ScaleType4KindE0ELNS_15FloatRoundStyleE2ESJ_EENS1_15EpilogueDefaultEEEEEvvEEEEvNT_6ParamsE --------------------------
	.section	.nv.info._ZN7cutlass13device_kernelINS_4gemm6kernel13GemmUniversalIN4cute5tupleIJiiiiEEENS1_10collective13CollectiveMmaINS1_34MainloopSm90TmaGmmaWarpSpecializedILi14ENS5_IJNS4_1CILi1EEENSA_ILi2EEESB_EEENS1_35KernelTmaWarpSpecializedCooperativeEEENS5_IJNSA_ILi128EEESG_NSA_ILi32EEEEEENS_6half_tENS5_IJlSB_lEEESJ_SK_NS4_8TiledMMAINS4_8MMA_AtomIJNS4_4SM904GMMA26MMA_64x128x16_F32F16F16_SSILNSO_5MajorE0ELSQ_0ELNSO_7ScaleInE1ELSR_1EEEEEENS4_6LayoutINS5_IJSC_SB_SB_EEENS5_IJSB_NSA_ILi0EEESW_EEEEENS5_IJNS4_10UnderscoreESZ_SZ_EEEEENS4_23SM90_TMA_LOAD_MULTICASTENS4_14ComposedLayoutINS4_7SwizzleILi2ELi4ELi3EEENS4_18smem_ptr_flag_bitsILi16EEENSU_INS5_IJNSA_ILi8EEESH_EEENS5_IJSH_SB_EEEEEEEvNS4_8identityENS4_13SM90_TMA_LOADES1C_vS1D_EENS_8epilogue10collective6detail29Sm90TmaWarpSpecializedAdapterINS1H_15DefaultEpilogueISJ_SK_SK_NS1G_6thread17LinearCombinationISJ_Li1EffLNS1L_9ScaleType4KindE0ELNS_15FloatRoundStyleE2ESJ_EENS1_15EpilogueDefaultEEEEEvvEEEEvNT_6ParamsE,"",@"SHT_CUDA_INFO"
	.sectionflags	@""
	.align	4


	//----- nvinfo : EIATTR_CUDA_API_VERSION
	.align		4
        /*0000*/ 	.byte	0x04, 0x37
        /*0002*/ 	.short	(.L_21 - .L_20)
.L_20:
        /*0004*/ 	.word	0x00000082


	//----- nvinfo : EIATTR_KPARAM_INFO
	.align		4
.L_21:
        /*0008*/ 	.byte	0x04, 0x17
        /*000a*/ 	.short	(.L_23 - .L_22)
.L_22:
        /*000c*/ 	.word	0x00000000
        /*0010*/ 	.short	0x0000
        /*0012*/ 	.short	0x0070
        /*0014*/ 	.byte	0x00, 0xf0, 0x01, 0x10


	//----- nvinfo : EIATTR_SPARSE_MMA_MASK
	.align		4
.L_23:
        /*0018*/ 	.byte	0x03, 0x50
        /*001a*/ 	.short	0x0000


	//----- nvinfo : EIATTR_MAXREG_COUNT
	.align		4
        /*001c*/ 	.byte	0x03, 0x1b
        /*001e*/ 	.short	0x00a8


	//----- nvinfo : EIATTR_NUM_BARRIERS
	.align		4
        /*0020*/ 	.byte	0x02, 0x4c
        /*0022*/ 	.byte	0x01
	.zero		1


	//----- nvinfo : EIATTR_EXTERNS
	.align		4
        /*0024*/ 	.byte	0x04, 0x0f
        /*0026*/ 	.short	(.L_25 - .L_24)


	//   ....[0]....
	.align		4
.L_24:
        /*0028*/ 	.word	index@(__assertfail)


	//----- nvinfo : EIATTR_MERCURY_ISA_VERSION
	.align		4
.L_25:
        /*002c*/ 	.byte	0x03, 0x5f
        /*002e*/ 	.short	0x0101


	//----- nvinfo : EIATTR_INT_WARP_WIDE_INSTR_OFFSETS
	.align		4
        /*0030*/ 	.byte	0x04, 0x31
        /*0032*/ 	.short	(.L_27 - .L_26)


	//   ....[0]....
.L_26:
        /*0034*/ 	.word	0x000005e0


	//   ....[1]....
        /*0038*/ 	.word	0x00000600


	//   ....[2]....
        /*003c*/ 	.word	0x000007b0


	//----- nvinfo : EIATTR_COOP_GROUP_MASK_REGIDS
	.align		4
.L_27:
        /*0040*/ 	.byte	0x04, 0x29
        /*0042*/ 	.short	(.L_29 - .L_28)


	//   ....[0]....
.L_28:
        /*0044*/ 	.word	0xffffffff


	//   ....[1]....
        /*0048*/ 	.word	0xffffffff


	//   ....[2]....
        /*004c*/ 	.word	0xffffffff


	//   ....[3]....
        /*0050*/ 	.word	0xffffffff


	//   ....[4]....
        /*0054*/ 	.word	0xffffffff


	//   ....[5]....
        /*0058*/ 	.word	0xffffffff


	//----- nvinfo : EIATTR_COOP_GROUP_INSTR_OFFSETS
	.align		4
.L_29:
        /*005c*/ 	.byte	0x04, 0x28
        /*005e*/ 	.short	(.L_31 - .L_30)


	//   ....[0]....
.L_30:
        /*0060*/ 	.word	0x00000060


	//   ....[1]....
        /*0064*/ 	.word	0x00000070


	//   ....[2]....
        /*0068*/ 	.word	0x00000130


	//   ....[3]....
        /*006c*/ 	.word	0x00000430


	//   ....[4]....
        /*0070*/ 	.word	0x000008f0


	//   ....[5]....
        /*0074*/ 	.word	0x00001330


	//----- nvinfo : EIATTR_REG_RECONFIG
	.align		4
.L_31:
        /*0078*/ 	.byte	0x01, 0x54
	.zero		2


	//----- nvinfo : EIATTR_SYSCALL_OFFSETS
	.align		4
        /*007c*/ 	.byte	0x04, 0x46
        /*007e*/ 	.short	(.L_33 - .L_32)


	//   ....[0]....
.L_32:
        /*0080*/ 	.word	0x000014f0


	//----- nvinfo : EIATTR_MBARRIER_INSTR_OFFSETS
	.align		4
.L_33:
        /*0084*/ 	.byte	0x04, 0x39
        /*0086*/ 	.short	(.L_35 - .L_34)


	//   ....[0]....
.L_34:
        /*0088*/ 	.word	0x00000250
        /*008c*/ 	.word	0x000000ff
        /*0090*/ 	.word	0x00000000
        /*0094*/ 	.short	0x0100
        /*0096*/ 	.byte	0x08
	.zero		1


	//   ....[1]....
        /*0098*/ 	.word	0x00000260
        /*009c*/ 	.word	0x000000ff
        /*00a0*/ 	.word	0x00000070
        /*00a4*/ 	.short	0x0100
        /*00a6*/ 	.byte	0x08
	.zero		1


	//   ....[2]....
        /*00a8*/ 	.word	0x00000270
        /*00ac*/ 	.word	0x000000ff
        /*00b0*/ 	.word	0x00000008
        /*00b4*/ 	.short	0x0100
        /*00b6*/ 	.byte	0x08
	.zero		1


	//   ....[3]....
        /*00b8*/ 	.word	0x00000280
        /*00bc*/ 	.word	0x000000ff
        /*00c0*/ 	.word	0x00000078
        /*00c4*/ 	.short	0x0100
        /*00c6*/ 	.byte	0x08
	.zero		1


	//   ....[4]....
        /*00c8*/ 	.word	0x00000290
        /*00cc*/ 	.word	0x000000ff
        /*00d0*/ 	.word	0x00000010
        /*00d4*/ 	.short	0x0100
        /*00d6*/ 	.byte	0x08
	.zero		1


	//   ....[5]....
        /*00d8*/ 	.word	0x000002a0
        /*00dc*/ 	.word	0x000000ff
        /*00e0*/ 	.word	0x00000080
        /*00e4*/ 	.short	0x0100
        /*00e6*/ 	.byte	0x08
	.zero		1


	//   ....[6]....
        /*00e8*/ 	.word	0x000002b0
        /*00ec*/ 	.word	0x000000ff
        /*00f0*/ 	.word	0x00000018
        /*00f4*/ 	.short	0x0100
        /*00f6*/ 	.byte	0x08
	.zero		1


	//   ....[7]....
        /*00f8*/ 	.word	0x000002c0
        /*00fc*/ 	.word	0x000000ff
        /*0100*/ 	.word	0x00000088
        /*0104*/ 	.short	0x0100
        /*0106*/ 	.byte	0x08
	.zero		1


	//   ....[8]....
        /*0108*/ 	.word	0x000002d0
        /*010c*/ 	.word	0x000000ff
        /*0110*/ 	.word	0x00000020
        /*0114*/ 	.short	0x0100
        /*0116*/ 	.byte	0x08
	.zero		1


	//   ....[9]....
        /*0118*/ 	.word	0x000002e0
        /*011c*/ 	.word	0x000000ff
        /*0120*/ 	.word	0x00000090
        /*0124*/ 	.short	0x0100
        /*0126*/ 	.byte	0x08
	.zero		1


	//   ....[10]....
        /*0128*/ 	.word	0x000002f0
        /*012c*/ 	.word	0x000000ff
        /*0130*/ 	.word	0x00000028
        /*0134*/ 	.short	0x0100
        /*0136*/ 	.byte	0x08
	.zero		1


	//   ....[11]....
        /*0138*/ 	.word	0x00000300
        /*013c*/ 	.word	0x000000ff
        /*0140*/ 	.word	0x00000098
        /*0144*/ 	.short	0x0100
        /*0146*/ 	.byte	0x08
	.zero		1


	//   ....[12]....
        /*0148*/ 	.word	0x00000310
        /*014c*/ 	.word	0x000000ff
        /*0150*/ 	.word	0x00000030
        /*0154*/ 	.short	0x0100
        /*0156*/ 	.byte	0x08
	.zero		1


	//   ....[13]....
        /*0158*/ 	.word	0x00000320
        /*015c*/ 	.word	0x000000ff
        /*0160*/ 	.word	0x000000a0
        /*0164*/ 	.short	0x0100
        /*0166*/ 	.byte	0x08
	.zero		1


	//   ....[14]....
        /*0168*/ 	.word	0x00000330
        /*016c*/ 	.word	0x000000ff
        /*0170*/ 	.word	0x00000038
        /*0174*/ 	.short	0x0100
        /*0176*/ 	.byte	0x08
	.zero		1


	//   ....[15]....
        /*0178*/ 	.word	0x00000340
        /*017c*/ 	.word	0x000000ff
        /*0180*/ 	.word	0x000000a8
        /*0184*/ 	.short	0x0100
        /*0186*/ 	.byte	0x08
	.zero		1


	//   ....[16]....
        /*0188*/ 	.word	0x00000350
        /*018c*/ 	.word	0x000000ff
        /*0190*/ 	.word	0x00000040
        /*0194*/ 	.short	0x0100
        /*0196*/ 	.byte	0x08
	.zero		1


	//   ....[17]....
        /*0198*/ 	.word	0x00000360
        /*019c*/ 	.word	0x000000ff
        /*01a0*/ 	.word	0x000000b0
        /*01a4*/ 	.short	0x0100
        /*01a6*/ 	.byte	0x08
	.zero		1


	//   ....[18]....
        /*01a8*/ 	.word	0x00000370
        /*01ac*/ 	.word	0x000000ff
        /*01b0*/ 	.word	0x00000048
        /*01b4*/ 	.short	0x0100
        /*01b6*/ 	.byte	0x08
	.zero		1


	//   ....[19]....
        /*01b8*/ 	.word	0x00000380
        /*01bc*/ 	.word	0x000000ff
        /*01c0*/ 	.word	0x000000b8
        /*01c4*/ 	.short	0x0100
        /*01c6*/ 	.byte	0x08
	.zero		1


	//   ....[20]....
        /*01c8*/ 	.word	0x00000390
        /*01cc*/ 	.word	0x000000ff
        /*01d0*/ 	.word	0x00000050
        /*01d4*/ 	.short	0x0100
        /*01d6*/ 	.byte	0x08
	.zero		1


	//   ....[21]....
        /*01d8*/ 	.word	0x000003a0
        /*01dc*/ 	.word	0x000000ff
        /*01e0*/ 	.word	0x000000c0
        /*01e4*/ 	.short	0x0100
        /*01e6*/ 	.byte	0x08
	.zero		1


	//   ....[22]....
        /*01e8*/ 	.word	0x000003b0
        /*01ec*/ 	.word	0x000000ff
        /*01f0*/ 	.word	0x00000058
        /*01f4*/ 	.short	0x0100
        /*01f6*/ 	.byte	0x08
	.zero		1


	//   ....[23]....
        /*01f8*/ 	.word	0x000003c0
        /*01fc*/ 	.word	0x000000ff
        /*0200*/ 	.word	0x000000c8
        /*0204*/ 	.short	0x0100
        /*0206*/ 	.byte	0x08
	.zero		1


	//   ....[24]....
        /*0208*/ 	.word	0x000003d0
        /*020c*/ 	.word	0x000000ff
        /*0210*/ 	.word	0x00000060
        /*0214*/ 	.short	0x0100
        /*0216*/ 	.byte	0x08
	.zero		1


	//   ....[25]....
        /*0218*/ 	.word	0x000003e0
        /*021c*/ 	.word	0x000000ff
        /*0220*/ 	.word	0x000000d0
        /*0224*/ 	.short	0x0100
        /*0226*/ 	.byte	0x08
	.zero		1


	//   ....[26]....
        /*0228*/ 	.word	0x000003f0
        /*022c*/ 	.word	0x000000ff
        /*0230*/ 	.word	0x00000068
        /*0234*/ 	.short	0x0100
        /*0236*/ 	.byte	0x08
	.zero		1


	//   ....[27]....
        /*0238*/ 	.word	0x00000400
        /*023c*/ 	.word	0x000000ff
        /*0240*/ 	.word	0x000000d8
        /*0244*/ 	.short	0x0100
        /*0246*/ 	.byte	0x08
	.zero		1


	//   ....[28]....
        /*0248*/ 	.word	0x00000830
        /*024c*/ 	.word	0x000000ff
        /*0250*/ 	.word	0x000000f0
        /*0254*/ 	.short	0x0100
        /*0256*/ 	.byte	0x06
	.zero		1


	//   ....[29]....
        /*0258*/ 	.word	0x000008a0
        /*025c*/ 	.word	0x000000ff
        /*0260*/ 	.word	0x000000f8
        /*0264*/ 	.short	0x0100
        /*0266*/ 	.byte	0x06
	.zero		1


	//   ....[30]....
        /*0268*/ 	.word	0x000015b0
        /*026c*/ 	.word	0x00000003
        /*0270*/ 	.word	0x00000000
        /*0274*/ 	.short	0x010a
        /*0276*/ 	.byte	0x3f
	.zero		1


	//   ....[31]....
        /*0278*/ 	.word	0x000015f0
        /*027c*/ 	.word	0x00000003
        /*0280*/ 	.word	0x00000000
        /*0284*/ 	.short	0x010a
        /*0286*/ 	.byte	0x3f
	.zero		1


	//   ....[32]....
        /*0288*/ 	.word	0x000018c0
        /*028c*/ 	.word	0x00000005
        /*0290*/ 	.word	0x00000000
        /*0294*/ 	.short	0x010a
        /*0296*/ 	.byte	0x3f
	.zero		1


	//   ....[33]....
        /*0298*/ 	.word	0x00001900
        /*029c*/ 	.word	0x00000005
        /*02a0*/ 	.word	0x00000000
        /*02a4*/ 	.short	0x010a
        /*02a6*/ 	.byte	0x3f
	.zero		1


	//   ....[34]....
        /*02a8*/ 	.word	0x00001a60
        /*02ac*/ 	.word	0x00000005
        /*02b0*/ 	.word	0x00000000
        /*02b4*/ 	.short	0x0101
        /*02b6*/ 	.byte	0x3f
	.zero		1


	//   ....[35]....
        /*02b8*/ 	.word	0x00001c90
        /*02bc*/ 	.word	0x00000003
        /*02c0*/ 	.word	0x00000000
        /*02c4*/ 	.short	0x0101
        /*02c6*/ 	.byte	0x3f
	.zero		1


	//   ....[36]....
        /*02c8*/ 	.word	0x00006f40
        /*02cc*/ 	.word	0x00000014
        /*02d0*/ 	.word	0x00000070
        /*02d4*/ 	.short	0x010a
        /*02d6*/ 	.byte	0x3f
	.zero		1


	//   ....[37]....
        /*02d8*/ 	.word	0x00007340
        /*02dc*/ 	.word	0x0000000e
        /*02e0*/ 	.word	0x000000f8
        /*02e4*/ 	.short	0x0101
        /*02e6*/ 	.byte	0x3f
	.zero		1


	//   ....[38]....
        /*02e8*/ 	.word	0x00007a20
        /*02ec*/ 	.word	0x00000007
        /*02f0*/ 	.word	0x00000000
        /*02f4*/ 	.short	0x010a
        /*02f6*/ 	.byte	0x3f
	.zero		1


	//   ....[39]....
        /*02f8*/ 	.word	0x00007aa0
        /*02fc*/ 	.word	0x00000008
        /*0300*/ 	.word	0x00000000
        /*0304*/ 	.short	0x010a
        /*0306*/ 	.byte	0x3f
	.zero		1


	//   ....[40]....
        /*0308*/ 	.word	0x00007b30
        /*030c*/ 	.word	0x00000009
        /*0310*/ 	.word	0x00000000
        /*0314*/ 	.short	0x010a
        /*0316*/ 	.byte	0x3f
	.zero		1


	//   ....[41]....
        /*0318*/ 	.word	0x00007bc0
        /*031c*/ 	.word	0x00000008
        /*0320*/ 	.word	0x00000000
        /*0324*/ 	.short	0x010a
        /*0326*/ 	.byte	0x3f
	.zero		1


	//   ....[42]....
        /*0328*/ 	.word	0x00007c50
        /*032c*/ 	.word	0x00000009
        /*0330*/ 	.word	0x00000000
        /*0334*/ 	.short	0x010a
        /*0336*/ 	.byte	0x3f
	.zero		1


	//   ....[43]....
        /*0338*/ 	.word	0x00007ce0
        /*033c*/ 	.word	0x00000008
        /*0340*/ 	.word	0x00000000
        /*0344*/ 	.short	0x010a
        /*0346*/ 	.byte	0x3f
	.zero		1


	//   ....[44]....
        /*0348*/ 	.word	0x00007d70
        /*034c*/ 	.word	0x00000009
        /*0350*/ 	.word	0x00000000
        /*0354*/ 	.short	0x010a
        /*0356*/ 	.byte	0x3f
	.zero		1


	//   ....[45]....
        /*0358*/ 	.word	0x00007e00
        /*035c*/ 	.word	0x00000008
        /*0360*/ 	.word	0x00000000
        /*0364*/ 	.short	0x010a
        /*0366*/ 	.byte	0x3f
	.zero		1


	//   ....[46]....
        /*0368*/ 	.word	0x00007e90
        /*036c*/ 	.word	0x00000009
        /*0370*/ 	.word	0x00000000
        /*0374*/ 	.short	0x010a
        /*0376*/ 	.byte	0x3f
	.zero		1


	//   ....[47]....
        /*0378*/ 	.word	0x00007f20
        /*037c*/ 	.word	0x00000008
        /*0380*/ 	.word	0x00000000
        /*0384*/ 	.short	0x010a
        /*0386*/ 	.byte	0x3f
	.zero		1


	//   ....[48]....
        /*0388*/ 	.word	0x00007fb0
        /*038c*/ 	.word	0x00000009
        /*0390*/ 	.word	0x00000000
        /*0394*/ 	.short	0x010a
        /*0396*/ 	.byte	0x3f
	.zero		1


	//   ....[49]....
        /*0398*/ 	.word	0x00008040
        /*039c*/ 	.word	0x00000008
        /*03a0*/ 	.word	0x00000000
        /*03a4*/ 	.short	0x010a
        /*03a6*/ 	.byte	0x3f
	.zero		1


	//   ....[50]....
        /*03a8*/ 	.word	0x000080d0
        /*03ac*/ 	.word	0x0000000b
        /*03b0*/ 	.word	0x00000000
        /*03b4*/ 	.short	0x010a
        /*03b6*/ 	.byte	0x3f
	.zero		1


	//   ....[51]....
        /*03b8*/ 	.word	0x00008160
        /*03bc*/ 	.word	0x00000003
        /*03c0*/ 	.word	0x00000000
        /*03c4*/ 	.short	0x010a
        /*03c6*/ 	.byte	0x3f
	.zero		1


	//   ....[52]....
        /*03c8*/ 	.word	0x000081c0
        /*03cc*/ 	.word	0x00000003
        /*03d0*/ 	.word	0x00000000
        /*03d4*/ 	.short	0x010a
        /*03d6*/ 	.byte	0x3f
	.zero		1


	//   ....[53]....
        /*03d8*/ 	.word	0x00008210
        /*03dc*/ 	.word	0x00000005
        /*03e0*/ 	.word	0x00000000
        /*03e4*/ 	.short	0x010a
        /*03e6*/ 	.byte	0x3f
	.zero		1


	//   ....[54]....
        /*03e8*/ 	.word	0x000082e0
        /*03ec*/ 	.word	0x00000014
        /*03f0*/ 	.word	0x00000070
        /*03f4*/ 	.short	0x010a
        /*03f6*/ 	.byte	0x3f
	.zero		1


	//   ....[55]....
        /*03f8*/ 	.word	0x000083b0
        /*03fc*/ 	.word	0x00000007
        /*0400*/ 	.word	0x00000000
        /*0404*/ 	.short	0x010a
        /*0406*/ 	.byte	0x3f
	.zero		1


	//   ....[56]....
        /*0408*/ 	.word	0x00008400
        /*040c*/ 	.word	0x00000008
        /*0410*/ 	.word	0x00000000
        /*0414*/ 	.short	0x010a
        /*0416*/ 	.byte	0x3f
	.zero		1


	//   ....[57]....
        /*0418*/ 	.word	0x00008450
        /*041c*/ 	.word	0x00000009
        /*0420*/ 	.word	0x00000000
        /*0424*/ 	.short	0x010a
        /*0426*/ 	.byte	0x3f
	.zero		1


	//   ....[58]....
        /*0428*/ 	.word	0x000084a0
        /*042c*/ 	.word	0x00000008
        /*0430*/ 	.word	0x00000000
        /*0434*/ 	.short	0x010a
        /*0436*/ 	.byte	0x3f
	.zero		1


	//   ....[59]....
        /*0438*/ 	.word	0x000084f0
        /*043c*/ 	.word	0x00000009
        /*0440*/ 	.word	0x00000000
        /*0444*/ 	.short	0x010a
        /*0446*/ 	.byte	0x3f
	.zero		1


	//   ....[60]....
        /*0448*/ 	.word	0x00008540
        /*044c*/ 	.word	0x00000008
        /*0450*/ 	.word	0x00000000
        /*0454*/ 	.short	0x010a
        /*0456*/ 	.byte	0x3f
	.zero		1


	//   ....[61]....
        /*0458*/ 	.word	0x00008590
        /*045c*/ 	.word	0x00000009
        /*0460*/ 	.word	0x00000000
        /*0464*/ 	.short	0x010a
        /*0466*/ 	.byte	0x3f
	.zero		1


	//   ....[62]....
        /*0468*/ 	.word	0x000085e0
        /*046c*/ 	.word	0x00000008
        /*0470*/ 	.word	0x00000000
        /*0474*/ 	.short	0x010a
        /*0476*/ 	.byte	0x3f
	.zero		1


	//   ....[63]....
        /*0478*/ 	.word	0x00008630
        /*047c*/ 	.word	0x00000009
        /*0480*/ 	.word	0x00000000
        /*0484*/ 	.short	0x010a
        /*0486*/ 	.byte	0x3f
	.zero		1


	//   ....[64]....
        /*0488*/ 	.word	0x00008680
        /*048c*/ 	.word	0x00000008
        /*0490*/ 	.word	0x00000000
        /*0494*/ 	.short	0x010a
        /*0496*/ 	.byte	0x3f
	.zero		1


	//   ....[65]....
        /*0498*/ 	.word	0x000086d0
        /*049c*/ 	.word	0x00000009
        /*04a0*/ 	.word	0x00000000
        /*04a4*/ 	.short	0x010a
        /*04a6*/ 	.byte	0x3f
	.zero		1


	//   ....[66]....
        /*04a8*/ 	.word	0x00008720
        /*04ac*/ 	.word	0x00000008
        /*04b0*/ 	.word	0x00000000
        /*04b4*/ 	.short	0x010a
        /*04b6*/ 	.byte	0x3f
	.zero		1


	//   ....[67]....
        /*04b8*/ 	.word	0x00008770
        /*04bc*/ 	.word	0x0000000b
        /*04c0*/ 	.word	0x00000000
        /*04c4*/ 	.short	0x010a
        /*04c6*/ 	.byte	0x3f
	.zero		1


	//----- nvinfo : EIATTR_NUM_MBARRIERS
	.align		4
.L_35:
        /*04c8*/ 	.byte	0x03, 0x38
        /*04ca*/ 	.short	0x001e


	//----- nvinfo : EIATTR_EXIT_INSTR_OFFSETS
	.align		4
        /*04cc*/ 	.byte	0x04, 0x1c
        /*04ce*/ 	.short	(.L_37 - .L_36)


	//   ....[0]....
.L_36:
        /*04d0*/ 	.word	0x00000a50


	//   ....[1]....
        /*04d4*/ 	.word	0x00001260


	//   ....[2]....
        /*04d8*/ 	.word	0x00006660


	//   ....[3]....
        /*04dc*/ 	.word	0x00006bc0


	//   ....[4]....
        /*04e0*/ 	.word	0x000081b0


	//----- nvinfo : EIATTR_MAX_THREADS
	.align		4
.L_37:
        /*04e4*/ 	.byte	0x04, 0x05
        /*04e6*/ 	.short	(.L_39 - .L_38)
.L_38:
        /*04e8*/ 	.word	0x00000180
        /*04ec*/ 	.word	0x00000001
        /*04f0*/ 	.word	0x00000001


	//----- nvinfo : EIATTR_CRS_STACK_SIZE
	.align		4
.L_39:
        /*04f4*/ 	.byte	0x04, 0x1e
        /*04f6*/ 	.short	(.L_41 - .L_40)
.L_40:
        /*04f8*/ 	.word	0x00000000


	//----- nvinfo : EIATTR_CBANK_PARAM_SIZE
	.align		4
.L_41:
        /*04fc*/ 	.byte	0x03, 0x19
        /*04fe*/ 	.short	0x0470


	//----- nvinfo : EIATTR_PARAM_CBANK
	.align		4
        /*0500*/ 	.byte	0x04, 0x0a
        /*0502*/ 	.short	(.L_43 - .L_42)
	.align		4
.L_42:
        /*0504*/ 	.word	index@(.nv.constant0._ZN7cutlass13device_kernelINS_4gemm6kernel13GemmUniversalIN4cute5tupleIJiiiiEEENS1_10collective13CollectiveMmaINS1_34MainloopSm90TmaGmmaWarpSpecializedILi14ENS5_IJNS4_1CILi1EEENSA_ILi2EEESB_EEENS1_35KernelTmaWarpSpecializedCooperativeEEENS5_IJNSA_ILi128EEESG_NSA_ILi32EEEEEENS_6half_tENS5_IJlSB_lEEESJ_SK_NS4_8TiledMMAINS4_8MMA_AtomIJNS4_4SM904GMMA26MMA_64x128x16_F32F16F16_SSILNSO_5MajorE0ELSQ_0ELNSO_7ScaleInE1ELSR_1EEEEEENS4_6LayoutINS5_IJSC_SB_SB_EEENS5_IJSB_NSA_ILi0EEESW_EEEEENS5_IJNS4_10UnderscoreESZ_SZ_EEEEENS4_23SM90_TMA_LOAD_MULTICASTENS4_14ComposedLayoutINS4_7SwizzleILi2ELi4ELi3EEENS4_18smem_ptr_flag_bitsILi16EEENSU_INS5_IJNSA_ILi8EEESH_EEENS5_IJSH_SB_EEEEEEEvNS4_8identityENS4_13SM90_TMA_LOADES1C_vS1D_EENS_8epilogue10collective6detail29Sm90TmaWarpSpecializedAdapterINS1H_15DefaultEpilogueISJ_SK_SK_NS1G_6thread17LinearCombinationISJ_Li1EffLNS1L_9ScaleType4KindE0ELNS_15FloatRoundStyleE2ESJ_EENS1_15EpilogueDefaultEEEEEvvEEEEvNT_6ParamsE)
        /*0508*/ 	.short	0x0210
        /*050a*/ 	.short	0x0470


	//----- nvinfo : EIATTR_SW_WAR
	.align		4
.L_43:
        /*050c*/ 	.byte	0x04, 0x36
        /*050e*/ 	.short	(.L_45 - .L_44)
.L_44:
        /*0510*/ 	.word	0x00000008
.L_45:


//--------------------- .nv.callgraph             --------------------------
	.section	.nv.callgraph,"",@"SHT_CUDA_CALLGRAPH"
	.align	4
	.sectionentsize	8
	.align		4
        /*0000*/ 	.word	0x00000000
	.align		4
        /*0004*/ 	.word	0xffffffff
	.align		4
        /*0008*/ 	.word	index@(_ZN7cutlass13device_kernelINS_4gemm6kernel13GemmUniversalIN4cute5tupleIJiiiiEEENS1_10collective13CollectiveMmaINS1_34MainloopSm90TmaGmmaWarpSpecializedILi14ENS5_IJNS4_1CILi1EEENSA_ILi2EEESB_EEENS1_35KernelTmaWarpSpecializedCooperativeEEENS5_IJNSA_ILi128EEESG_NSA_ILi32EEEEEENS_6half_tENS5_IJlSB_lEEESJ_SK_NS4_8TiledMMAINS4_8MMA_AtomIJNS4_4SM904GMMA26MMA_64x128x16_F32F16F16_SSILNSO_5MajorE0ELSQ_0ELNSO_7ScaleInE1ELSR_1EEEEEENS4_6LayoutINS5_IJSC_SB_SB_EEENS5_IJSB_NSA_ILi0EEESW_EEEEENS5_IJNS4_10UnderscoreESZ_SZ_EEEEENS4_23SM90_TMA_LOAD_MULTICASTENS4_14ComposedLayoutINS4_7SwizzleILi2ELi4ELi3EEENS4_18smem_ptr_flag_bitsILi16EEENSU_INS5_IJNSA_ILi8EEESH_EEENS5_IJSH_SB_EEEEEEEvNS4_8identityENS4_13SM90_TMA_LOADES1C_vS1D_EENS_8epilogue10collective6detail29Sm90TmaWarpSpecializedAdapterINS1H_15DefaultEpilogueISJ_SK_SK_NS1G_6thread17LinearCombinationISJ_Li1EffLNS1L_9ScaleType4KindE0ELNS_15FloatRoundStyleE2ESJ_EENS1_15EpilogueDefaultEEEEEvvEEEEvNT_6ParamsE)
	.align		4
        /*000c*/ 	.word	index@(__assertfail)
	.align		4
        /*0010*/ 	.word	0x00000000
	.align		4
        /*0014*/ 	.word	0xfffffffe
	.align		4
        /*0018*/ 	.word	0x00000000
	.align		4
        /*001c*/ 	.word	0xfffffffd
	.align		4
        /*0020*/ 	.word	0x00000000
	.align		4
        /*0024*/ 	.word	0xfffffffc


//--------------------- .nv.constant4             --------------------------
	.section	.nv.constant4,"a",@progbits
	.align	8
	.align		8
.nv.constant4:
        /*0000*/ 	.dword	__assertfail
	.align		8
        /*0008*/ 	.dword	__unnamed_1
	.align		8
        /*0010*/ 	.dword	_ZN40_INTERNAL_a3d18e1b_4_k_cu_887b025b_316794cuda3std3__45__cpo5beginE
	.align		8
        /*0018*/ 	.dword	_ZN40_INTERNAL_a3d18e1b_4_k_cu_887b025b_316794cuda3std3__45__cpo3endE
	.align		8
        /*0020*/ 	.dword	_ZN40_INTERNAL_a3d18e1b_4_k_cu_887b025b_316794cuda3std3__45__cpo6cbeginE
	.align		8
        /*0028*/ 	.dword	_ZN40_INTERNAL_a3d18e1b_4_k_cu_887b025b_316794cuda3std3__45__cpo4cendE
	.align		8
        /*0030*/ 	.dword	_ZN40_INTERNAL_a3d18e1b_4_k_cu_887b025b_316794cuda3std3__442_GLOBAL__N__a3d18e1b_4_k_cu_887b025b_316796ignoreE
	.align		8
        /*0038*/ 	.dword	_ZN40_INTERNAL_a3d18e1b_4_k_cu_887b025b_316794cuda3std3__419piecewise_constructE
	.align		8
        /*0040*/ 	.dword	_ZN40_INTERNAL_a3d18e1b_4_k_cu_887b025b_316794cuda3std3__48in_placeE
	.align		8
        /*0048*/ 	.dword	_ZN40_INTERNAL_a3d18e1b_4_k_cu_887b025b_316794cuda3std6ranges3__45__cpo4swapE
	.align		8
        /*0050*/ 	.dword	_ZN40_INTERNAL_a3d18e1b_4_k_cu_887b025b_316794cuda3std6ranges3__45__cpo9iter_moveE
	.align		8
        /*0058*/ 	.dword	_ZN40_INTERNAL_a3d18e1b_4_k_cu_887b025b_316794cute7productE
	.align		8
        /*0060*/ 	.dword	_ZN40_INTERNAL_a3d18e1b_4_k_cu_887b025b_316794cute1_E
	.align		8
        /*0068*/ 	.dword	$str$22
	.align		8
        /*0070*/ 	.dword	$str$23


//--------------------- .text._ZN7cutlass13device_kernelINS_4gemm6kernel13GemmUniversalIN4cute5tupleIJiiiiEEENS1_10collective13CollectiveMmaINS1_34MainloopSm90TmaGmmaWarpSpecializedILi14ENS5_IJNS4_1CILi1EEENSA_ILi2EEESB_EEENS1_35KernelTmaWarpSpecializedCooperativeEEENS5_IJNSA_ILi128EEESG_NSA_ILi32EEEEEENS_6half_tENS5_IJlSB_lEEESJ_SK_NS4_8TiledMMAINS4_8MMA_AtomIJNS4_4SM904GMMA26MMA_64x128x16_F32F16F16_SSILNSO_5MajorE0ELSQ_0ELNSO_7ScaleInE1ELSR_1EEEEEENS4_6LayoutINS5_IJSC_SB_SB_EEENS5_IJSB_NSA_ILi0EEESW_EEEEENS5_IJNS4_10UnderscoreESZ_SZ_EEEEENS4_23SM90_TMA_LOAD_MULTICASTENS4_14ComposedLayoutINS4_7SwizzleILi2ELi4ELi3EEENS4_18smem_ptr_flag_bitsILi16EEENSU_INS5_IJNSA_ILi8EEESH_EEENS5_IJSH_SB_EEEEEEEvNS4_8identityENS4_13SM90_TMA_LOADES1C_vS1D_EENS_8epilogue10collective6detail29Sm90TmaWarpSpecializedAdapterINS1H_15DefaultEpilogueISJ_SK_SK_NS1G_6thread17LinearCombinationISJ_Li1EffLNS1L_9ScaleType4KindE0ELNS_15FloatRoundStyleE2ESJ_EENS1_15EpilogueDefaultEEEEEvvEEEEvNT_6ParamsE --------------------------
	.section	.text._ZN7cutlass13device_kernelINS_4gemm6kernel13GemmUniversalIN4cute5tupleIJiiiiEEENS1_10collective13CollectiveMmaINS1_34MainloopSm90TmaGmmaWarpSpecializedILi14ENS5_IJNS4_1CILi1EEENSA_ILi2EEESB_EEENS1_35KernelTmaWarpSpecializedCooperativeEEENS5_IJNSA_ILi128EEESG_NSA_ILi32EEEEEENS_6half_tENS5_IJlSB_lEEESJ_SK_NS4_8TiledMMAINS4_8MMA_AtomIJNS4_4SM904GMMA26MMA_64x128x16_F32F16F16_SSILNSO_5MajorE0ELSQ_0ELNSO_7ScaleInE1ELSR_1EEEEEENS4_6LayoutINS5_IJSC_SB_SB_EEENS5_IJSB_NSA_ILi0EEESW_EEEEENS5_IJNS4_10UnderscoreESZ_SZ_EEEEENS4_23SM90_TMA_LOAD_MULTICASTENS4_14ComposedLayoutINS4_7SwizzleILi2ELi4ELi3EEENS4_18smem_ptr_flag_bitsILi16EEENSU_INS5_IJNSA_ILi8EEESH_EEENS5_IJSH_SB_EEEEEEEvNS4_8identityENS4_13SM90_TMA_LOADES1C_vS1D_EENS_8epilogue10collective6detail29Sm90TmaWarpSpecializedAdapterINS1H_15DefaultEpilogueISJ_SK_SK_NS1G_6thread17LinearCombinationISJ_Li1EffLNS1L_9ScaleType4KindE0ELNS_15FloatRoundStyleE2ESJ_EENS1_15EpilogueDefaultEEEEEvvEEEEvNT_6ParamsE,"ax",@progbits
	.align	128
.text._ZN7cutlass13device_kernelINS_4gemm6kernel13GemmUniversalIN4cute5tupleIJiiiiEEENS1_10collective13CollectiveMmaINS1_34MainloopSm90TmaGmmaWarpSpecializedILi14ENS5_IJNS4_1CILi1EEENSA_ILi2EEESB_EEENS1_35KernelTmaWarpSpecializedCooperativeEEENS5_IJNSA_ILi128EEESG_NSA_ILi32EEEEEENS_6half_tENS5_IJlSB_lEEESJ_SK_NS4_8TiledMMAINS4_8MMA_AtomIJNS4_4SM904GMMA26MMA_64x128x16_F32F16F16_SSILNSO_5MajorE0ELSQ_0ELNSO_7ScaleInE1ELSR_1EEEEEENS4_6LayoutINS5_IJSC_SB_SB_EEENS5_IJSB_NSA_ILi0EEESW_EEEEENS5_IJNS4_10UnderscoreESZ_SZ_EEEEENS4_23SM90_TMA_LOAD_MULTICASTENS4_14ComposedLayoutINS4_7SwizzleILi2ELi4ELi3EEENS4_18smem_ptr_flag_bitsILi16EEENSU_INS5_IJNSA_ILi8EEESH_EEENS5_IJSH_SB_EEEEEEEvNS4_8identityENS4_13SM90_TMA_LOADES1C_vS1D_EENS_8epilogue10collective6detail29Sm90TmaWarpSpecializedAdapterINS1H_15DefaultEpilogueISJ_SK_SK_NS1G_6thread17LinearCombinationISJ_Li1EffLNS1L_9ScaleType4KindE0ELNS_15FloatRoundStyleE2ESJ_EENS1_15EpilogueDefaultEEEEEvvEEEEvNT_6ParamsE:
        .type           _ZN7cutlass13device_kernelINS_4gemm6kernel13GemmUniversalIN4cute5tupleIJiiiiEEENS1_10collective13CollectiveMmaINS1_34MainloopSm90TmaGmmaWarpSpecializedILi14ENS5_IJNS4_1CILi1EEENSA_ILi2EEESB_EEENS1_35KernelTmaWarpSpecializedCooperativeEEENS5_IJNSA_ILi128EEESG_NSA_ILi32EEEEEENS_6half_tENS5_IJlSB_lEEESJ_SK_NS4_8TiledMMAINS4_8MMA_AtomIJNS4_4SM904GMMA26MMA_64x128x16_F32F16F16_SSILNSO_5MajorE0ELSQ_0ELNSO_7ScaleInE1ELSR_1EEEEEENS4_6LayoutINS5_IJSC_SB_SB_EEENS5_IJSB_NSA_ILi0EEESW_EEEEENS5_IJNS4_10UnderscoreESZ_SZ_EEEEENS4_23SM90_TMA_LOAD_MULTICASTENS4_14ComposedLayoutINS4_7SwizzleILi2ELi4ELi3EEENS4_18smem_ptr_flag_bitsILi16EEENSU_INS5_IJNSA_ILi8EEESH_EEENS5_IJSH_SB_EEEEEEEvNS4_8identityENS4_13SM90_TMA_LOADES1C_vS1D_EENS_8epilogue10collective6detail29Sm90TmaWarpSpecializedAdapterINS1H_15DefaultEpilogueISJ_SK_SK_NS1G_6thread17LinearCombinationISJ_Li1EffLNS1L_9ScaleType4KindE0ELNS_15FloatRoundStyleE2ESJ_EENS1_15EpilogueDefaultEEEEEvvEEEEvNT_6ParamsE,@function
        .size           _ZN7cutlass13device_kernelINS_4gemm6kernel13GemmUniversalIN4cute5tupleIJiiiiEEENS1_10collective13CollectiveMmaINS1_34MainloopSm90TmaGmmaWarpSpecializedILi14ENS5_IJNS4_1CILi1EEENSA_ILi2EEESB_EEENS1_35KernelTmaWarpSpecializedCooperativeEEENS5_IJNSA_ILi128EEESG_NSA_ILi32EEEEEENS_6half_tENS5_IJlSB_lEEESJ_SK_NS4_8TiledMMAINS4_8MMA_AtomIJNS4_4SM904GMMA26MMA_64x128x16_F32F16F16_SSILNSO_5MajorE0ELSQ_0ELNSO_7ScaleInE1ELSR_1EEEEEENS4_6LayoutINS5_IJSC_SB_SB_EEENS5_IJSB_NSA_ILi0EEESW_EEEEENS5_IJNS4_10UnderscoreESZ_SZ_EEEEENS4_23SM90_TMA_LOAD_MULTICASTENS4_14ComposedLayoutINS4_7SwizzleILi2ELi4ELi3EEENS4_18smem_ptr_flag_bitsILi16EEENSU_INS5_IJNSA_ILi8EEESH_EEENS5_IJSH_SB_EEEEEEEvNS4_8identityENS4_13SM90_TMA_LOADES1C_vS1D_EENS_8epilogue10collective6detail29Sm90TmaWarpSpecializedAdapterINS1H_15DefaultEpilogueISJ_SK_SK_NS1G_6thread17LinearCombinationISJ_Li1EffLNS1L_9ScaleType4KindE0ELNS_15FloatRoundStyleE2ESJ_EENS1_15EpilogueDefaultEEEEEvvEEEEvNT_6ParamsE,(.L_x_220 - _ZN7cutlass13device_kernelINS_4gemm6kernel13GemmUniversalIN4cute5tupleIJiiiiEEENS1_10collective13CollectiveMmaINS1_34MainloopSm90TmaGmmaWarpSpecializedILi14ENS5_IJNS4_1CILi1EEENSA_ILi2EEESB_EEENS1_35KernelTmaWarpSpecializedCooperativeEEENS5_IJNSA_ILi128EEESG_NSA_ILi32EEEEEENS_6half_tENS5_IJlSB_lEEESJ_SK_NS4_8TiledMMAINS4_8MMA_AtomIJNS4_4SM904GMMA26MMA_64x128x16_F32F16F16_SSILNSO_5MajorE0ELSQ_0ELNSO_7ScaleInE1ELSR_1EEEEEENS4_6LayoutINS5_IJSC_SB_SB_EEENS5_IJSB_NSA_ILi0EEESW_EEEEENS5_IJNS4_10UnderscoreESZ_SZ_EEEEENS4_23SM90_TMA_LOAD_MULTICASTENS4_14ComposedLayoutINS4_7SwizzleILi2ELi4ELi3EEENS4_18smem_ptr_flag_bitsILi16EEENSU_INS5_IJNSA_ILi8EEESH_EEENS5_IJSH_SB_EEEEEEEvNS4_8identityENS4_13SM90_TMA_LOADES1C_vS1D_EENS_8epilogue10collective6detail29Sm90TmaWarpSpecializedAdapterINS1H_15DefaultEpilogueISJ_SK_SK_NS1G_6thread17LinearCombinationISJ_Li1EffLNS1L_9ScaleType4KindE0ELNS_15FloatRoundStyleE2ESJ_EENS1_15EpilogueDefaultEEEEEvvEEEEvNT_6ParamsE)
        .other          _ZN7cutlass13device_kernelINS_4gemm6kernel13GemmUniversalIN4cute5tupleIJiiiiEEENS1_10collective13CollectiveMmaINS1_34MainloopSm90TmaGmmaWarpSpecializedILi14ENS5_IJNS4_1CILi1EEENSA_ILi2EEESB_EEENS1_35KernelTmaWarpSpecializedCooperativeEEENS5_IJNSA_ILi128EEESG_NSA_ILi32EEEEEENS_6half_tENS5_IJlSB_lEEESJ_SK_NS4_8TiledMMAINS4_8MMA_AtomIJNS4_4SM904GMMA26MMA_64x128x16_F32F16F16_SSILNSO_5MajorE0ELSQ_0ELNSO_7ScaleInE1ELSR_1EEEEEENS4_6LayoutINS5_IJSC_SB_SB_EEENS5_IJSB_NSA_ILi0EEESW_EEEEENS5_IJNS4_10UnderscoreESZ_SZ_EEEEENS4_23SM90_TMA_LOAD_MULTICASTENS4_14ComposedLayoutINS4_7SwizzleILi2ELi4ELi3EEENS4_18smem_ptr_flag_bitsILi16EEENSU_INS5_IJNSA_ILi8EEESH_EEENS5_IJSH_SB_EEEEEEEvNS4_8identityENS4_13SM90_TMA_LOADES1C_vS1D_EENS_8epilogue10collective6detail29Sm90TmaWarpSpecializedAdapterINS1H_15DefaultEpilogueISJ_SK_SK_NS1G_6thread17LinearCombinationISJ_Li1EffLNS1L_9ScaleType4KindE0ELNS_15FloatRoundStyleE2ESJ_EENS1_15EpilogueDefaultEEEEEvvEEEEvNT_6ParamsE,@"STO_CUDA_ENTRY STV_DEFAULT"
_ZN7cutlass13device_kernelINS_4gemm6kernel13GemmUniversalIN4cute5tupleIJiiiiEEENS1_10collective13CollectiveMmaINS1_34MainloopSm90TmaGmmaWarpSpecializedILi14ENS5_IJNS4_1CILi1EEENSA_ILi2EEESB_EEENS1_35KernelTmaWarpSpecializedCooperativeEEENS5_IJNSA_ILi128EEESG_NSA_ILi32EEEEEENS_6half_tENS5_IJlSB_lEEESJ_SK_NS4_8TiledMMAINS4_8MMA_AtomIJNS4_4SM904GMMA26MMA_64x128x16_F32F16F16_SSILNSO_5MajorE0ELSQ_0ELNSO_7ScaleInE1ELSR_1EEEEEENS4_6LayoutINS5_IJSC_SB_SB_EEENS5_IJSB_NSA_ILi0EEESW_EEEEENS5_IJNS4_10UnderscoreESZ_SZ_EEEEENS4_23SM90_TMA_LOAD_MULTICASTENS4_14ComposedLayoutINS4_7SwizzleILi2ELi4ELi3EEENS4_18smem_ptr_flag_bitsILi16EEENSU_INS5_IJNSA_ILi8EEESH_EEENS5_IJSH_SB_EEEEEEEvNS4_8identityENS4_13SM90_TMA_LOADES1C_vS1D_EENS_8epilogue10collective6detail29Sm90TmaWarpSpecializedAdapterINS1H_15DefaultEpilogueISJ_SK_SK_NS1G_6thread17LinearCombinationISJ_Li1EffLNS1L_9ScaleType4KindE0ELNS_15FloatRoundStyleE2ESJ_EENS1_15EpilogueDefaultEEEEEvvEEEEvNT_6ParamsE:
[----:B------:R-:W0:Y:S01]  /*0000*/  LDC R1, c[0x0][0x28] ;  /* 0x00000a00ff017b82 */ /* 0x000e220000000800 */
[----:B------:R-:W1:Y:S01]  /*0010*/  S2R R18, SR_TID.X ;  /* 0x0000000000127919 */ /* 0x000e620000002100 */
[----:B------:R-:W-:Y:S01]  /*0020*/  ELECT P0, URZ, PT ;  /* 0x00000000003f782f */ /* 0x000fe20003800000 */
[----:B------:R-:W-:Y:S01]  /*0030*/  BSSY B0, `(.L_x_0) ;  /* 0x000000f000007945 */ /* 0x000fe20003800000 */
[--C-:B-1----:R-:W-:Y:S02]  /*0040*/  SHF.R.U32.HI R0, RZ, 0x5, R18.reuse ;  /* 0x00000005ff007819 */ /* 0x102fe40000011612 */
[----:B------:R-:W-:-:S03]  /*0050*/  SHF.R.U32.HI R3, RZ, 0x7, R18 ;  /* 0x00000007ff037819 */ /* 0x000fc60000011612 */
[----:B------:R-:W1:Y:S04]  /*0060*/  SHFL.IDX PT, R2, R0, RZ, 0x1f ;  /* 0x00001fff00027589 */ /* 0x000e6800000e0000 */
[----:B------:R2:W3:Y:S01]  /*0070*/  SHFL.IDX PT, R5, R3, RZ, 0x1f ;  /* 0x00001fff03057589 */ /* 0x0004e200000e0000 */
[----:B-1----:R-:W-:-:S13]  /*0080*/  ISETP.NE.OR P0, PT, R2, RZ, !P0 ;  /* 0x000000ff0200720c */ /* 0x002fda0004705670 */
[----:B0-23--:R-:W-:Y:S05]  /*0090*/  @P0 BRA `(.L_x_1) ;  /* 0x0000000000200947 */ /* 0x00dfea0003800000 */
[----:B------:R-:W-:Y:S02]  /*00a0*/  ULDC.64 UR4, c[0x0][0x198] ;  /* 0x0000660000047ab9 */ /* 0x000fe40000000a00 */
[----:B------:R-:W-:Y:S02]  /*00b0*/  UIADD3 UR6, UP0, UR4, 0xf0, URZ ;  /* 0x000000f004067890 */ /* 0x000fe4000ff1e03f */
[----:B------:R-:W-:Y:S02]  /*00c0*/  UIADD3 UR4, UP1, UR4, 0x1f0, URZ ;  /* 0x000001f004047890 */ /* 0x000fe4000ff3e03f */
[----:B------:R-:W-:Y:S02]  /*00d0*/  UIADD3.X UR7, URZ, UR5, URZ, UP0, !UPT ;  /* 0x000000053f077290 */ /* 0x000fe400087fe43f */
[----:B------:R-:W-:-:S07]  /*00e0*/  UIADD3.X UR5, URZ, UR5, URZ, UP1, !UPT ;  /* 0x000000053f057290 */ /* 0x000fce0008ffe43f */
[----:B------:R0:W-:Y:S02]  /*00f0*/  UTMACCTL.PF [UR6] ;  /* 0x00000000060079b9 */ /* 0x0001e40008040000 */
[----:B------:R0:W-:Y:S02]  /*0100*/  UTMACCTL.PF [UR4] ;  /* 0x00000000040079b9 */ /* 0x0001e40008040000 */
[----:B0-----:R-:W-:Y:S01]  /*0110*/  NOP ;  /* 0x0000000000007918 */ /* 0x001fe20000000000 */
.L_x_1:
[----:B------:R-:W-:Y:S05]  /*0120*/  BSYNC B0 ;  /* 0x0000000000007941 */ /* 0x000fea0003800000 */
.L_x_0:
[----:B------:R-:W0:Y:S02]  /*0130*/  SHFL.IDX PT, R3, R0, RZ, 0x1f ;  /* 0x00001fff00037589 */ /* 0x000e2400000e0000 */
[----:B0-----:R-:W-:-:S13]  /*0140*/  ISETP.NE.AND P0, PT, R3, RZ, PT ;  /* 0x000000ff0300720c */ /* 0x001fda0003f05270 */
[----:B------:R-:W-:Y:S05]  /*0150*/  @P0 BRA `(.L_x_2) ;  /* 0x0000000000b40947 */ /* 0x000fea0003800000 */
[----:B------:R-:W-:Y:S01]  /*0160*/  ELECT P0, URZ, PT ;  /* 0x00000000003f782f */ /* 0x000fe20003800000 */
[----:B------:R-:W-:-:S12]  /*0170*/  BSSY B0, `(.L_x_2) ;  /* 0x000002b000007945 */ /* 0x000fd80003800000 */
[----:B------:R-:W-:Y:S05]  /*0180*/  @!P0 BRA `(.L_x_3) ;  /* 0x0000000000a48947 */ /* 0x000fea0003800000 */
[----:B------:R-:W0:Y:S01]  /*0190*/  S2UR UR8, SR_CgaCtaId ;  /* 0x00000000000879c3 */ /* 0x000e220000008800 */
[----:B------:R-:W-:Y:S01]  /*01a0*/  UMOV UR4, 0x400 ;  /* 0x0000040000047882 */ /* 0x000fe20000000000 */
[----:B------:R-:W-:Y:S01]  /*01b0*/  UMOV UR5, 0x1 ;  /* 0x0000000100057882 */ /* 0x000fe20000000000 */
[----:B------:R-:W-:Y:S02]  /*01c0*/  UMOV UR6, 0x4 ;  /* 0x0000000400067882 */ /* 0x000fe40000000000 */
[----:B------:R-:W-:-:S04]  /*01d0*/  UIADD3 UR6, -UR6, 0x100000, URZ ;  /* 0x0010000006067890 */ /* 0x000fc8000fffe13f */
[----:B------:R-:W-:Y:S02]  /*01e0*/  USHF.L.U32 UR7, UR6, 0xb, URZ ;  /* 0x0000000b06077899 */ /* 0x000fe4000800063f */
[----:B------:R-:W-:Y:S02]  /*01f0*/  USHF.L.U32 UR6, UR6, 0x1, URZ ;  /* 0x0000000106067899 */ /* 0x000fe4000800063f */
[----:B0-----:R-:W-:Y:S02]  /*0200*/  ULEA UR8, UR8, UR4, 0x18 ;  /* 0x0000000408087291 */ /* 0x001fe4000f8ec03f */
[----:B------:R-:W-:-:S04]  /*0210*/  UIADD3 UR4, -UR5, 0x100000, URZ ;  /* 0x0010000005047890 */ /* 0x000fc8000fffe13f */
[----:B------:R-:W-:Y:S02]  /*0220*/  USHF.L.U32 UR5, UR4, 0xb, URZ ;  /* 0x0000000b04057899 */ /* 0x000fe4000800063f */
[----:B------:R-:W-:Y:S01]  /*0230*/  USHF.L.U32 UR4, UR4, 0x1, URZ ;  /* 0x0000000104047899 */ /* 0x000fe2000800063f */
[----:B------:R-:W0:Y:S11]  /*0240*/  FENCE.VIEW.ASYNC.S ;  /* 0x00000000000073c6 */ /* 0x000e360000000000 */
[----:B0-----:R0:W1:Y:S01]  /*0250*/  SYNCS.EXCH.64 URZ, [UR8], UR4 ;  /* 0x00000004083f75b2 */ /* 0x0010620008000100 */
[----:B------:R0:W2:Y:S01]  /*0260*/  SYNCS.EXCH.64 URZ, [UR8+0x70], UR6 ;  /* 0x00007006083f75b2 */ /* 0x0000a20008000100 */
[----:B------:R0:W3:Y:S01]  /*0270*/  SYNCS.EXCH.64 URZ, [UR8+0x8], UR4 ;  /* 0x00000804083f75b2 */ /* 0x0000e20008000100 */
[----:B------:R0:W4:Y:S01]  /*0280*/  SYNCS.EXCH.64 URZ, [UR8+0x78], UR6 ;  /* 0x00007806083f75b2 */ /* 0x0001220008000100 */
[----:B------:R0:W0:Y:S01]  /*0290*/  SYNCS.EXCH.64 URZ, [UR8+0x10], UR4 ;  /* 0x00001004083f75b2 */ /* 0x0000220008000100 */
        /* <DEDUP_REMOVED lines=23> */
[----:B-1234-:R-:W-:Y:S01]  /*0410*/  NOP ;  /* 0x0000000000007918 */ /* 0x01efe20000000000 */
.L_x_3:
[----:B0-----:R-:W-:Y:S05]  /*0420*/  BSYNC B0 ;  /* 0x0000000000007941 */ /* 0x001fea0003800000 */
.L_x_2:
[----:B------:R-:W0:Y:S01]  /*0430*/  SHFL.IDX PT, R0, R0, RZ, 0x1f ;  /* 0x00001fff00007589 */ /* 0x000e2200000e0000 */
[----:B------:R-:W-:Y:S01]  /*0440*/  SHF.R.S32.HI R7, RZ, 0x1f, R18 ;  /* 0x0000001fff077819 */ /* 0x000fe20000011412 */
[----:B------:R-:W1:Y:S01]  /*0450*/  S2UR UR8, SR_CTAID.X ;  /* 0x00000000000879c3 */ /* 0x000e620000002500 */
[----:B------:R-:W-:Y:S01]  /*0460*/  ELECT P0, URZ, PT ;  /* 0x00000000003f782f */ /* 0x000fe20003800000 */
[----:B------:R-:W2:Y:S01]  /*0470*/  S2R R4, SR_CTAID.Y ;  /* 0x0000000000047919 */ /* 0x000ea20000002600 */
[----:B------:R-:W-:Y:S01]  /*0480*/  LEA.HI R7, R7, R18, RZ, 0x7 ;  /* 0x0000001207077211 */ /* 0x000fe200078f38ff */
[----:B------:R-:W-:Y:S01]  /*0490*/  ULDC UR4, c[0x0][0x154] ;  /* 0x0000550000047ab9 */ /* 0x000fe20000000800 */
[----:B------:R-:W-:Y:S01]  /*04a0*/  SHF.R.S32.HI R8, RZ, 0x1f, R3 ;  /* 0x0000001fff087819 */ /* 0x000fe20000011403 */
[----:B------:R-:W-:Y:S01]  /*04b0*/  NOP ;  /* 0x0000000000007918 */ /* 0x000fe20000000000 */
[----:B------:R-:W-:Y:S01]  /*04c0*/  LOP3.LUT R7, R7, 0xffffff80, RZ, 0xc0, !PT ;  /* 0xffffff8007077812 */ /* 0x000fe200078ec0ff */
[----:B------:R-:W3:Y:S01]  /*04d0*/  LDC R12, c[0x0][0x140] ;  /* 0x00005000ff0c7b82 */ /* 0x000ee20000000800 */
[----:B------:R-:W-:Y:S01]  /*04e0*/  LEA.HI R8, R8, R3, RZ, 0x2 ;  /* 0x0000000308087211 */ /* 0x000fe200078f10ff */
[----:B------:R-:W-:-:S02]  /*04f0*/  NOP ;  /* 0x0000000000007918 */ /* 0x000fc40000000000 */
[----:B------:R-:W-:Y:S01]  /*0500*/  IMAD.IADD R6, R18, 0x1, -R7 ;  /* 0x0000000112067824 */ /* 0x000fe200078e0a07 */
[----:B------:R-:W-:-:S03]  /*0510*/  LOP3.LUT R8, R8, 0x3ffffffc, RZ, 0xc0, !PT ;  /* 0x3ffffffc08087812 */ /* 0x000fc600078ec0ff */
[----:B------:R-:W4:Y:S01]  /*0520*/  LDC R10, c[0x0][0x144] ;  /* 0x00005100ff0a7b82 */ /* 0x000f220000000800 */
[----:B------:R-:W-:Y:S02]  /*0530*/  SHF.R.S32.HI R7, RZ, 0x1f, R6 ;  /* 0x0000001fff077819 */ /* 0x000fe40000011406 */
[----:B------:R-:W-:Y:S02]  /*0540*/  LOP3.LUT P2, RZ, R6, 0x7, RZ, 0xc0, !PT ;  /* 0x0000000706ff7812 */ /* 0x000fe4000784c0ff */
[----:B------:R-:W-:Y:S01]  /*0550*/  LEA.HI R7, R7, R6, RZ, 0x3 ;  /* 0x0000000607077211 */ /* 0x000fe200078f18ff */
[----:B------:R-:W-:Y:S01]  /*0560*/  VIADD R6, R5, 0xffffffff ;  /* 0xffffffff05067836 */ /* 0x000fe20000000000 */
[----:B0-----:R-:W-:Y:S02]  /*0570*/  ISETP.NE.OR P0, PT, R0, RZ, !P0 ;  /* 0x000000ff0000720c */ /* 0x001fe40004705670 */
[--C-:B------:R-:W-:Y:S02]  /*0580*/  SHF.R.S32.HI R0, RZ, 0x3, R7.reuse ;  /* 0x00000003ff007819 */ /* 0x100fe40000011407 */
[----:B------:R-:W-:-:S02]  /*0590*/  SHF.R.S32.HI R7, RZ, 0x1f, R7 ;  /* 0x0000001fff077819 */ /* 0x000fc40000011407 */
[----:B------:R-:W-:Y:S02]  /*05a0*/  ISETP.GE.U32.AND P5, PT, R6, 0x2, PT ;  /* 0x000000020600780c */ /* 0x000fe40003fa6070 */
[----:B------:R-:W-:Y:S02]  /*05b0*/  LEA.HI R7, R7, R0, RZ, 0x2 ;  /* 0x0000000007077211 */ /* 0x000fe400078f10ff */
[----:B---3--:R-:W-:Y:S02]  /*05c0*/  ISETP.EQ.U32.AND P3, PT, R12, 0x1, PT ;  /* 0x000000010c00780c */ /* 0x008fe40003f62070 */
[----:B--2---:R-:W-:Y:S01]  /*05d0*/  I2FP.F32.U32 R9, R4 ;  /* 0x0000000400097245 */ /* 0x004fe20000201000 */
[----:B------:R-:W-:Y:S01]  /*05e0*/  VOTEU.ALL UP0, P0 ;  /* 0x00000000003f7886 */ /* 0x000fe20000000000 */
[----:B------:R-:W-:Y:S01]  /*05f0*/  LOP3.LUT R7, R7, 0xfffffffc, RZ, 0xc0, !PT ;  /* 0xfffffffc07077812 */ /* 0x000fe200078ec0ff */
[----:B------:R-:W-:Y:S02]  /*0600*/  VOTEU.ALL UP1, P0 ;  /* 0x00000000003f7886 */ /* 0x000fe40000020000 */
[----:B------:R-:W-:Y:S01]  /*0610*/  FMUL R11, R9, UR4 ;  /* 0x00000004090b7c20 */ /* 0x000fe20008400000 */
[----:B------:R-:W-:Y:S01]  /*0620*/  IMAD.IADD R9, R3, 0x1, -R8 ;  /* 0x0000000103097824 */ /* 0x000fe200078e0a08 */
[----:B-1----:R-:W-:Y:S01]  /*0630*/  I2FP.F32.U32 R8, UR8 ;  /* 0x0000000800087c45 */ /* 0x002fe20008201000 */
[----:B------:R-:W-:Y:S01]  /*0640*/  IMAD.IADD R0, R0, 0x1, -R7 ;  /* 0x0000000100007824 */ /* 0x000fe200078e0a07 */
[----:B------:R-:W0:Y:S01]  /*0650*/  @!UP0 S2UR UR7, SR_CgaCtaId ;  /* 0x00000000000789c3 */ /* 0x000e220000008800 */
[----:B------:R-:W-:Y:S01]  /*0660*/  ULDC UR4, c[0x0][0x150] ;  /* 0x0000540000047ab9 */ /* 0x000fe20000000800 */
[----:B------:R-:W1:Y:S01]  /*0670*/  F2I.U32.TRUNC.NTZ R11, R11 ;  /* 0x0000000b000b7305 */ /* 0x000e62000020f000 */
[----:B------:R-:W-:Y:S01]  /*0680*/  FMUL R8, R8, UR4 ;  /* 0x0000000408087c20 */ /* 0x000fe20008400000 */
[----:B------:R-:W-:Y:S01]  /*0690*/  SHF.R.S32.HI R3, RZ, 0x1f, R2 ;  /* 0x0000001fff037819 */ /* 0x000fe20000011402 */
[----:B------:R-:W-:Y:S01]  /*06a0*/  IMAD R9, R9, 0x4, R0 ;  /* 0x0000000409097824 */ /* 0x000fe200078e0200 */
[----:B------:R-:W-:Y:S01]  /*06b0*/  UMOV UR4, 0x20 ;  /* 0x0000002000047882 */ /* 0x000fe20000000000 */
[----:B------:R-:W-:Y:S01]  /*06c0*/  @!UP0 UMOV UR6, 0x400 ;  /* 0x0000040000068882 */ /* 0x000fe20000000000 */
[----:B------:R-:W2:Y:S01]  /*06d0*/  LDC R7, c[0x0][0x148] ;  /* 0x00005200ff077b82 */ /* 0x000ea20000000800 */
[----:B------:R-:W-:Y:S01]  /*06e0*/  LEA.HI R3, R3, R2, RZ, 0x2 ;  /* 0x0000000203037211 */ /* 0x000fe200078f10ff */
[----:B------:R-:W3:Y:S01]  /*06f0*/  F2I.U32.TRUNC.NTZ R8, R8 ;  /* 0x0000000800087305 */ /* 0x000ee2000020f000 */
[----:B------:R-:W-:Y:S01]  /*0700*/  IMAD.SHL.U32 R22, R9, 0x4, RZ ;  /* 0x0000000409167824 */ /* 0x000fe200078e00ff */
[----:B------:R-:W-:-:S04]  /*0710*/  @!UP0 UIADD3 UR4, -UR4, 0x100000, URZ ;  /* 0x0010000004048890 */ /* 0x000fc8000fffe13f */
[----:B------:R-:W-:Y:S02]  /*0720*/  @!UP0 USHF.L.U32 UR5, UR4, 0xb, URZ ;  /* 0x0000000b04058899 */ /* 0x000fe4000800063f */
[----:B------:R-:W-:Y:S01]  /*0730*/  @!UP0 USHF.L.U32 UR4, UR4, 0x1, URZ ;  /* 0x0000000104048899 */ /* 0x000fe2000800063f */
[----:B------:R-:W-:Y:S02]  /*0740*/  LOP3.LUT R3, R3, 0xfffffffc, RZ, 0xc0, !PT ;  /* 0xfffffffc03037812 */ /* 0x000fe400078ec0ff */
[----:B------:R-:W-:Y:S01]  /*0750*/  LOP3.LUT R22, R9, 0xc, R22, 0x78, !PT ;  /* 0x0000000c09167812 */ /* 0x000fe200078e7816 */
[----:B-1----:R-:W-:Y:S02]  /*0760*/  IMAD.MOV R21, RZ, RZ, -R11 ;  /* 0x000000ffff157224 */ /* 0x002fe400078e0a0b */
[----:B------:R-:W-:Y:S01]  /*0770*/  IMAD.IADD R0, R2, 0x1, -R3 ;  /* 0x0000000102007824 */ /* 0x000fe200078e0a03 */
[----:B0-----:R-:W-:Y:S01]  /*0780*/  @!UP0 ULEA UR6, UR7, UR6, 0x18 ;  /* 0x0000000607068291 */ /* 0x001fe2000f8ec03f */
[----:B---3--:R-:W-:-:S03]  /*0790*/  IMAD.MOV R3, RZ, RZ, -R8 ;  /* 0x000000ffff037224 */ /* 0x008fc600078e0a08 */
[----:B------:R-:W-:Y:S01]  /*07a0*/  ISETP.NE.AND P1, PT, R0, 0x3, PT ;  /* 0x000000030000780c */ /* 0x000fe20003f25270 */
[----:B------:R-:W-:Y:S01]  /*07b0*/  VOTEU.ALL UP0, P0 ;  /* 0x00000000003f7886 */ /* 0x000fe20000000000 */
[----:B------:R-:W-:Y:S01]  /*07c0*/  ISETP.LT.U32.AND P0, PT, R22, 0x2, !P2 ;  /* 0x000000021600780c */ /* 0x000fe20005701070 */
[----:B----4-:R-:W-:Y:S01]  /*07d0*/  IMAD R3, R10, R3, UR8 ;  /* 0x000000080a037e24 */ /* 0x010fe2000f8e0203 */
[----:B------:R-:W-:Y:S01]  /*07e0*/  ISETP.EQ.OR P1, PT, R0, RZ, !P1 ;  /* 0x000000ff0000720c */ /* 0x000fe20004f22670 */
[----:B--2---:R-:W-:Y:S01]  /*07f0*/  IMAD R9, R7, R21, R4 ;  /* 0x0000001507097224 */ /* 0x004fe200078e0204 */
[C---:B------:R-:W-:Y:S02]  /*0800*/  ISETP.NE.AND P2, PT, R5.reuse, RZ, PT ;  /* 0x000000ff0500720c */ /* 0x040fe40003f45270 */
[----:B------:R-:W-:Y:S01]  /*0810*/  ISETP.EQ.AND P1, PT, R5, RZ, P1 ;  /* 0x000000ff0500720c */ /* 0x000fe20000f22270 */
[----:B------:R-:W0:Y:S02]  /*0820*/  FENCE.VIEW.ASYNC.S ;  /* 0x00000000000073c6 */ /* 0x000e240000000000 */
[----:B0-----:R0:W1:Y:S01]  /*0830*/  @!UP0 SYNCS.EXCH.64 URZ, [UR6+0xf0], UR4 ;  /* 0x0000f004063f85b2 */ /* 0x0010620008000100 */
[----:B------:R-:W-:-:S02]  /*0840*/  ISETP.NE.AND P4, PT, R9, R22, PT ;  /* 0x000000160900720c */ /* 0x000fc40003f85270 */
[----:B------:R-:W-:Y:S02]  /*0850*/  SEL R19, RZ, 0x1, !P1 ;  /* 0x00000001ff137807 */ /* 0x000fe40004800000 */
[----:B------:R-:W-:Y:S02]  /*0860*/  ISETP.EQ.OR P4, PT, R3, RZ, !P4 ;  /* 0x000000ff0300720c */ /* 0x000fe40006782670 */
[----:B------:R-:W-:Y:S02]  /*0870*/  SEL R19, R19, 0x2, P5 ;  /* 0x0000000213137807 */ /* 0x000fe40002800000 */
[----:B------:R-:W-:-:S04]  /*0880*/  PLOP3.LUT P0, PT, P0, P4, PT, 0x80, 0x0 ;  /* 0x000000000000781c */ /* 0x000fc80000709070 */
[----:B------:R-:W-:Y:S01]  /*0890*/  P2R R90, PR, RZ, 0x1 ;  /* 0x00000001ff5a7803 */ /* 0x000fe20000000000 */
[----:B------:R0:W2:Y:S01]  /*08a0*/  @!UP1 SYNCS.EXCH.64 URZ, [UR6+0xf8], UR4 ;  /* 0x0000f804063f95b2 */ /* 0x0000a20008000100 */
[----:B------:R-:W-:Y:S01]  /*08b0*/  NOP ;  /* 0x0000000000007918 */ /* 0x000fe20000000000 */
[----:B------:R-:W-:Y:S06]  /*08c0*/  @!P3 BRA `(.L_x_4) ;  /* 0x000000000008b947 */ /* 0x000fec0003800000 */
[----:B-12---:R-:W-:Y:S01]  /*08d0*/  UCGABAR_ARV ;  /* 0x00000000000079c7 */ /* 0x006fe20008000000 */
[----:B------:R-:W-:Y:S05]  /*08e0*/  BRA `(.L_x_5) ;  /* 0x0000000000047947 */ /* 0x000fea0003800000 */
.L_x_4:
[----:B-12---:R-:W-:Y:S01]  /*08f0*/  NOP ;  /* 0x0000000000007918 */ /* 0x006fe20000000000 */
.L_x_5:
[----:B------:R-:W1:Y:S01]  /*0900*/  LDC R2, c[0x0][0x65c] ;  /* 0x00019700ff027b82 */ /* 0x000e620000000800 */
[----:B------:R-:W-:Y:S02]  /*0910*/  IMAD.U32 R8, RZ, RZ, UR8 ;  /* 0x00000008ff087e24 */ /* 0x000fe4000f8e00ff */
[----:B------:R-:W-:Y:S01]  /*0920*/  IMAD.MOV.U32 R9, RZ, RZ, RZ ;  /* 0x000000ffff097224 */ /* 0x000fe200078e00ff */
[----:B-1----:R-:W-:-:S04]  /*0930*/  ISETP.NE.AND P1, PT, R2, 0x1, PT ;  /* 0x000000010200780c */ /* 0x002fc80003f25270 */
[----:B------:R-:W-:-:S09]  /*0940*/  P2R R5, PR, RZ, 0x2 ;  /* 0x00000002ff057803 */ /* 0x000fd20000000000 */
[----:B------:R-:W1:Y:S01]  /*0950*/  @P1 LDC R17, c[0x0][0x10] ;  /* 0x00000400ff111b82 */ /* 0x000e620000000800 */
[----:B------:R-:W-:Y:S02]  /*0960*/  @P1 IMAD.MOV.U32 R5, RZ, RZ, RZ ;  /* 0x000000ffff051224 */ /* 0x000fe400078e00ff */
[----:B------:R-:W-:-:S05]  /*0970*/  @P1 IMAD.MOV.U32 R13, RZ, RZ, RZ ;  /* 0x000000ffff0d1224 */ /* 0x000fca00078e00ff */
[----:B------:R-:W2:Y:S01]  /*0980*/  @!P1 LDC R11, c[0x0][0xc] ;  /* 0x00000300ff0b9b82 */ /* 0x000ea20000000800 */
[----:B-1----:R-:W-:-:S04]  /*0990*/  @P1 IMAD.WIDE.U32 R16, R17, UR8, R4 ;  /* 0x0000000811101c25 */ /* 0x002fc8000f8e0004 */
[----:B------:R-:W-:Y:S02]  /*09a0*/  @P1 IMAD.IADD R17, R17, 0x1, R13 ;  /* 0x0000000111111824 */ /* 0x000fe400078e020d */
[----:B--2---:R-:W-:-:S04]  /*09b0*/  @!P1 IMAD.WIDE.U32 R8, R4, R11, R8 ;  /* 0x0000000b04089225 */ /* 0x004fc800078e0008 */
[----:B------:R-:W-:Y:S02]  /*09c0*/  @!P1 IMAD.MOV.U32 R16, RZ, RZ, R8 ;  /* 0x000000ffff109224 */ /* 0x000fe400078e0008 */
[----:B------:R-:W-:Y:S01]  /*09d0*/  @!P1 IMAD.MOV.U32 R17, RZ, RZ, R9 ;  /* 0x000000ffff119224 */ /* 0x000fe200078e0009 */
[----:B------:R-:W-:Y:S06]  /*09e0*/  @!P3 BRA `(.L_x_6) ;  /* 0x00000000000cb947 */ /* 0x000fec0003800000 */
[----:B------:R-:W-:Y:S01]  /*09f0*/  UCGABAR_WAIT ;  /* 0x0000000000007dc7 */ /* 0x000fe20008000000 */
[----:B------:R-:W-:Y:S01]  /*0a00*/  CCTL.IVALL ;  /* 0x00000000ff00798f */ /* 0x000fe20002000000 */
[----:B------:R-:W-:Y:S05]  /*0a10*/  BRA `(.L_x_7) ;  /* 0x0000000000047947 */ /* 0x000fea0003800000 */
.L_x_6:
[----:B------:R-:W-:Y:S06]  /*0a20*/  BAR.SYNC.DEFER_BLOCKING 0x0 ;  /* 0x0000000000007b1d */ /* 0x000fec0000010000 */
.L_x_7:
[----:B------:R-:W-:Y:S05]  /*0a30*/  @!P2 BRA `(.L_x_8) ;  /* 0x0000005c000ca947 */ /* 0x000fea0003800000 */
[----:B------:R-:W-:-:S13]  /*0a40*/  ISETP.GT.U32.AND P0, PT, R6, 0x1, PT ;  /* 0x000000010600780c */ /* 0x000fda0003f04070 */
[----:B0-----:R-:W-:Y:S05]  /*0a50*/  @P0 EXIT ;  /* 0x000000000000094d */ /* 0x001fea0003800000 */
[----:B------:R-:W-:Y:S01]  /*0a60*/  ULDC.64 UR4, c[0x0][0x650] ;  /* 0x0001940000047ab9 */ /* 0x000fe20000000a00 */
[----:B------:R-:W-:Y:S01]  /*0a70*/  PRMT R0, RZ, 0x7610, R0 ;  /* 0x00007610ff007816 */ /* 0x000fe20000000000 */
[----:B------:R-:W-:Y:S01]  /*0a80*/  IMAD.MOV.U32 R92, RZ, RZ, -0x1 ;  /* 0xffffffffff5c7424 */ /* 0x000fe200078e00ff */
[----:B------:R-:W-:Y:S01]  /*0a90*/  ISETP.GE.U32.AND P0, PT, R16, UR4, PT ;  /* 0x0000000410007c0c */ /* 0x000fe2000bf06070 */
[----:B------:R-:W-:Y:S02]  /*0aa0*/  IMAD.MOV.U32 R93, RZ, RZ, -0x1 ;  /* 0xffffffffff5d7424 */ /* 0x000fe400078e00ff */
[----:B------:R-:W-:Y:S01]  /*0ab0*/  IMAD.MOV.U32 R89, RZ, RZ, -0x1 ;  /* 0xffffffffff597424 */ /* 0x000fe200078e00ff */
[----:B------:R-:W-:-:S13]  /*0ac0*/  ISETP.GE.U32.AND.EX P0, PT, R17, UR5, PT, P0 ;  /* 0x0000000511007c0c */ /* 0x000fda000bf06100 */
[----:B------:R-:W-:Y:S05]  /*0ad0*/  @P0 BRA `(.L_x_9) ;  /* 0x0000000400280947 */ /* 0x000fea0003800000 */
[----:B------:R-:W0:Y:S01]  /*0ae0*/  LDC.64 R24, c[0x0][0x628] ;  /* 0x00018a00ff187b82 */ /* 0x000e220000000a00 */
[----:B------:R-:W-:Y:S02]  /*0af0*/  IMAD.MOV.U32 R8, RZ, RZ, R16 ;  /* 0x000000ffff087224 */ /* 0x000fe400078e0010 */
[----:B------:R-:W-:-:S05]  /*0b00*/  IMAD.MOV.U32 R9, RZ, RZ, R17 ;  /* 0x000000ffff097224 */ /* 0x000fca00078e0011 */
[----:B------:R-:W1:Y:S08]  /*0b10*/  LDC R0, c[0x0][0x630] ;  /* 0x00018c00ff007b82 */ /* 0x000e700000000800 */
[----:B------:R-:W2:Y:S01]  /*0b20*/  LDC.64 R26, c[0x0][0x620] ;  /* 0x00018800ff1a7b82 */ /* 0x000ea20000000a00 */
[----:B0-----:R-:W-:-:S04]  /*0b30*/  ISETP.NE.U32.AND P0, PT, R24, RZ, PT ;  /* 0x000000ff1800720c */ /* 0x001fc80003f05070 */
[----:B------:R-:W-:-:S13]  /*0b40*/  ISETP.NE.AND.EX P0, PT, R25, RZ, PT, P0 ;  /* 0x000000ff1900720c */ /* 0x000fda0003f05300 */
[----:B-12---:R-:W-:Y:S05]  /*0b50*/  @!P0 BRA `(.L_x_10) ;  /* 0x0000000000288947 */ /* 0x006fea0003800000 */
[----:B------:R-:W0:Y:S02]  /*0b60*/  LDC R13, c[0x0][0x634] ;  /* 0x00018d00ff0d7b82 */ /* 0x000e240000000800 */
[----:B0-----:R-:W-:-:S05]  /*0b70*/  IADD3 R13, P0, R16, R13, RZ ;  /* 0x0000000d100d7210 */ /* 0x001fca0007f1e0ff */
[----:B------:R-:W-:-:S04]  /*0b80*/  IMAD.X R15, RZ, RZ, R17, P0 ;  /* 0x000000ffff0f7224 */ /* 0x000fc800000e0611 */
[----:B------:R-:W-:-:S04]  /*0b90*/  IMAD.WIDE.U32 R8, R15, R24, RZ ;  /* 0x000000180f087225 */ /* 0x000fc800078e00ff */
[----:B------:R-:W-:-:S04]  /*0ba0*/  IMAD.WIDE.U32 R10, P0, R13, R25, R8 ;  /* 0x000000190d0a7225 */ /* 0x000fc80007800008 */
[----:B------:R-:W-:-:S04]  /*0bb0*/  IMAD.WIDE.U32 R8, R13, R24, RZ ;  /* 0x000000180d087225 */ /* 0x000fc800078e00ff */
[----:B------:R-:W-:Y:S01]  /*0bc0*/  IMAD.X R13, RZ, RZ, RZ, P0 ;  /* 0x000000ffff0d7224 */ /* 0x000fe200000e06ff */
[----:B------:R-:W-:Y:S01]  /*0bd0*/  IADD3 RZ, P0, R9, R10, RZ ;  /* 0x0000000a09ff7210 */ /* 0x000fe20007f1e0ff */
[----:B------:R-:W-:-:S04]  /*0be0*/  IMAD.MOV.U32 R12, RZ, RZ, R11 ;  /* 0x000000ffff0c7224 */ /* 0x000fc800078e000b */
[----:B------:R-:W-:-:S08]  /*0bf0*/  IMAD.WIDE.U32.X R8, R15, R25, R12, P0 ;  /* 0x000000190f087225 */ /* 0x000fd000000e040c */
.L_x_10:
[----:B------:R-:W0:Y:S01]  /*0c00*/  LDC.64 R24, c[0x0][0x640] ;  /* 0x00019000ff187b82 */ /* 0x000e220000000a00 */
[-CC-:B------:R-:W-:Y:S01]  /*0c10*/  SHF.R.U64 R89, R8, R0.reuse, R9.reuse ;  /* 0x0000000008597219 */ /* 0x180fe20000001209 */
[----:B------:R-:W-:Y:S01]  /*0c20*/  IMAD R28, R7, R21, R4 ;  /* 0x00000015071c7224 */ /* 0x000fe200078e0204 */
[----:B------:R-:W-:Y:S01]  /*0c30*/  SHF.R.U32.HI R0, RZ, R0, R9 ;  /* 0x00000000ff007219 */ /* 0x000fe20000011609 */
[----:B------:R-:W-:Y:S01]  /*0c40*/  IMAD.MOV.U32 R21, RZ, RZ, 0x1 ;  /* 0x00000001ff157424 */ /* 0x000fe200078e00ff */
[----:B------:R-:W-:-:S03]  /*0c50*/  IADD3 R5, P0, RZ, -R89, RZ ;  /* 0x80000059ff057210 */ /* 0x000fc60007f1e0ff */
[----:B------:R-:W1:Y:S02]  /*0c60*/  LDC R6, c[0x0][0x618] ;  /* 0x00018600ff067b82 */ /* 0x000e640000000800 */
[----:B------:R-:W-:-:S04]  /*0c70*/  IMAD.X R9, RZ, RZ, ~R0, P0 ;  /* 0x000000ffff097224 */ /* 0x000fc800000e0e00 */
[-C--:B------:R-:W-:Y:S02]  /*0c80*/  IMAD R0, R9, R26.reuse, RZ ;  /* 0x0000001a09007224 */ /* 0x080fe400078e02ff */
[----:B------:R-:W2:Y:S01]  /*0c90*/  LDC R11, c[0x0][0x608] ;  /* 0x00018200ff0b7b82 */ /* 0x000ea20000000800 */
[----:B------:R-:W-:-:S04]  /*0ca0*/  IMAD.WIDE.U32 R8, R5, R26, R16 ;  /* 0x0000001a05087225 */ /* 0x000fc800078e0010 */
[----:B------:R-:W-:-:S03]  /*0cb0*/  IMAD R5, R5, R27, R0 ;  /* 0x0000001b05057224 */ /* 0x000fc600078e0200 */
[----:B------:R-:W3:Y:S01]  /*0cc0*/  LDC R12, c[0x0][0x658] ;  /* 0x00019600ff0c7b82 */ /* 0x000ee20000000800 */
[----:B0-----:R-:W-:Y:S01]  /*0cd0*/  ISETP.NE.U32.AND P0, PT, R24, RZ, PT ;  /* 0x000000ff1800720c */ /* 0x001fe20003f05070 */
[----:B------:R-:W-:Y:S02]  /*0ce0*/  IMAD.IADD R5, R9, 0x1, R5 ;  /* 0x0000000109057824 */ /* 0x000fe400078e0205 */
[----:B------:R-:W-:Y:S01]  /*0cf0*/  IMAD.MOV.U32 R9, RZ, RZ, -0x1 ;  /* 0xffffffffff097424 */ /* 0x000fe200078e00ff */
[----:B------:R-:W-:-:S03]  /*0d00*/  ISETP.NE.AND.EX P0, PT, R25, RZ, PT, P0 ;  /* 0x000000ff1900720c */ /* 0x000fc60003f05300 */
[----:B------:R-:W0:Y:S01]  /*0d10*/  LDC R15, c[0x0][0x600] ;  /* 0x00018000ff0f7b82 */ /* 0x000e220000000800 */
[-CC-:B-1----:R-:W-:Y:S02]  /*0d20*/  SHF.R.U64 R13, R8, R6.reuse, R5.reuse ;  /* 0x00000006080d7219 */ /* 0x182fe40000001205 */
[----:B------:R-:W-:-:S05]  /*0d30*/  SHF.R.U32.HI R0, RZ, R6, R5 ;  /* 0x00000006ff007219 */ /* 0x000fca0000011605 */
[----:B------:R-:W1:Y:S01]  /*0d40*/  LDC R14, c[0x0][0x648] ;  /* 0x00019200ff0e7b82 */ /* 0x000e620000000800 */
[-CC-:B--2---:R-:W-:Y:S02]  /*0d50*/  SHF.R.U64 R27, R13, R11.reuse, R0.reuse ;  /* 0x0000000b0d1b7219 */ /* 0x184fe40000001200 */
[----:B------:R-:W-:-:S05]  /*0d60*/  SHF.R.U32.HI R5, RZ, R11, R0 ;  /* 0x0000000bff057219 */ /* 0x000fca0000011600 */
[----:B------:R-:W2:Y:S01]  /*0d70*/  LDC R20, c[0x0][0x638] ;  /* 0x00018e00ff147b82 */ /* 0x000ea20000000800 */
[-CC-:B---3--:R-:W-:Y:S02]  /*0d80*/  SHF.R.U64 R26, R27, R12.reuse, R5.reuse ;  /* 0x0000000c1b1a7219 */ /* 0x188fe40000001205 */
[-C--:B------:R-:W-:Y:S02]  /*0d90*/  SHF.L.U32 R0, R9, R12.reuse, RZ ;  /* 0x0000000c09007219 */ /* 0x080fe400000006ff */
[----:B------:R-:W-:Y:S01]  /*0da0*/  SHF.R.U32.HI R5, RZ, R12, R5 ;  /* 0x0000000cff057219 */ /* 0x000fe20000011605 */
[----:B------:R-:W-:Y:S01]  /*0db0*/  IMAD.MOV.U32 R4, RZ, RZ, R26 ;  /* 0x000000ffff047224 */ /* 0x000fe200078e001a */
[----:B------:R-:W-:Y:S01]  /*0dc0*/  LOP3.LUT R10, RZ, R0, RZ, 0x33, !PT ;  /* 0x00000000ff0a7212 */ /* 0x000fe200078e33ff */
[----:B------:R-:W3:Y:S01]  /*0dd0*/  LDC R23, c[0x0][0x610] ;  /* 0x00018400ff177b82 */ /* 0x000ee20000000800 */
[----:B------:R-:W-:Y:S05]  /*0de0*/  @!P0 BRA `(.L_x_11) ;  /* 0x0000000000288947 */ /* 0x000fea0003800000 */
[----:B------:R-:W4:Y:S02]  /*0df0*/  LDC R9, c[0x0][0x64c] ;  /* 0x00019300ff097b82 */ /* 0x000f240000000800 */
[----:B----4-:R-:W-:-:S05]  /*0e00*/  IADD3 R9, P0, R26, R9, RZ ;  /* 0x000000091a097210 */ /* 0x010fca0007f1e0ff */
        /* <DEDUP_REMOVED lines=8> */
.L_x_11:
[----:B-1----:R-:W-:Y:S01]  /*0e90*/  SHF.R.U64 R4, R4, R14, R5 ;  /* 0x0000000e04047219 */ /* 0x002fe20000001205 */
[----:B0-----:R-:W-:Y:S01]  /*0ea0*/  VIADD R6, R15, 0xffffffff ;  /* 0xffffffff0f067836 */ /* 0x001fe20000000000 */
[----:B------:R-:W-:Y:S02]  /*0eb0*/  SHF.L.U32 R0, R21, R12, RZ ;  /* 0x0000000c15007219 */ /* 0x000fe400000006ff */
[----:B------:R-:W-:Y:S01]  /*0ec0*/  LOP3.LUT R5, R27, R10, RZ, 0xc0, !PT ;  /* 0x0000000a1b057212 */ /* 0x000fe200078ec0ff */
[----:B------:R-:W-:Y:S01]  /*0ed0*/  IMAD.MOV R7, RZ, RZ, -R4 ;  /* 0x000000ffff077224 */ /* 0x000fe200078e0a04 */
[----:B------:R-:W-:Y:S02]  /*0ee0*/  SEL R3, R3, R28, !P1 ;  /* 0x0000001c03037207 */ /* 0x000fe40004800000 */
[----:B------:R-:W-:Y:S01]  /*0ef0*/  LOP3.LUT R6, R13, R6, RZ, 0xc0, !PT ;  /* 0x000000060d067212 */ /* 0x000fe200078ec0ff */
[----:B------:R-:W-:Y:S02]  /*0f00*/  IMAD R4, R0, R4, R5 ;  /* 0x0000000400047224 */ /* 0x000fe400078e0205 */
[----:B--2---:R-:W-:-:S02]  /*0f10*/  IMAD R0, R7, R20, R26 ;  /* 0x0000001407007224 */ /* 0x004fc400078e021a */
[----:B---3--:R-:W-:Y:S02]  /*0f20*/  IMAD R3, R4, R23, R3 ;  /* 0x0000001704037224 */ /* 0x008fe400078e0203 */
[----:B------:R-:W-:Y:S02]  /*0f30*/  IMAD R92, R0, R15, R6 ;  /* 0x0000000f005c7224 */ /* 0x000fe400078e0206 */
[----:B------:R-:W-:-:S03]  /*0f40*/  IMAD.MOV.U32 R4, RZ, RZ, 0x1 ;  /* 0x00000001ff047424 */ /* 0x000fc600078e00ff */
[----:B------:R-:W-:Y:S02]  /*0f50*/  SEL R93, R92, R3, !P1 ;  /* 0x000000035c5d7207 */ /* 0x000fe40004800000 */
[----:B------:R-:W-:Y:S02]  /*0f60*/  PRMT R0, R4, 0x7610, R0 ;  /* 0x0000761004007816 */ /* 0x000fe40000000000 */
[----:B------:R-:W-:-:S07]  /*0f70*/  SEL R92, R3, R92, !P1 ;  /* 0x0000005c035c7207 */ /* 0x000fce0004800000 */
.L_x_9:
[----:B------:R-:W-:-:S08]  /*0f80*/  NOP ;  /* 0x0000000000007918 */ /* 0x000fd00000000000 */
[----:B------:R-:W0:Y:S02]  /*0f90*/  USETMAXREG.TRY_ALLOC.CTAPOOL UP0, 0xe8 ;  /* 0x000000e8000079c8 */ /* 0x000e240008000600 */
[----:B0-----:R-:W-:-:S13]  /*0fa0*/  PLOP3.LUT P0, PT, PT, PT, UP0, 0x80, 0x0 ;  /* 0x000000000000781c */ /* 0x001fda0003f0f008 */
[----:B------:R-:W-:Y:S05]  /*0fb0*/  @!P0 BRA `(.L_x_9) ;  /* 0xfffffffc00f08947 */ /* 0x000fea000383ffff */
[----:B------:R-:W-:Y:S01]  /*0fc0*/  ULDC.64 UR4, c[0x0][0x598] ;  /* 0x0001660000047ab9 */ /* 0x000fe20000000a00 */
[----:B------:R-:W-:Y:S01]  /*0fd0*/  ULDC.64 UR36, c[0x0][0x208] ;  /* 0x0000820000247ab9 */ /* 0x000fe20000000a00 */
[----:B------:R-:W-:-:S04]  /*0fe0*/  ISETP.NE.U32.AND P0, PT, RZ, UR4, PT ;  /* 0x00000004ff007c0c */ /* 0x000fc8000bf05070 */
[----:B------:R-:W-:-:S13]  /*0ff0*/  ISETP.NE.AND.EX P0, PT, RZ, UR5, PT, P0 ;  /* 0x00000005ff007c0c */ /* 0x000fda000bf05300 */
[----:B------:R-:W-:Y:S05]  /*1000*/  @!P0 BRA `(.L_x_12) ;  /* 0x00000000001c8947 */ /* 0x000fea0003800000 */
[----:B------:R-:W0:Y:S02]  /*1010*/  LDC.64 R4, c[0x0][0x598] ;  /* 0x00016600ff047b82 */ /* 0x000e240000000a00 */
[----:B0-----:R-:W2:Y:S02]  /*1020*/  LDG.E.64 R4, desc[UR36][R4.64] ;  /* 0x0000002404047981 */ /* 0x001ea4000c1e1b00 */
[----:B--2---:R-:W-:-:S04]  /*1030*/  ISETP.NE.U32.AND P0, PT, R4, RZ, PT ;  /* 0x000000ff0400720c */ /* 0x004fc80003f05070 */
[----:B------:R-:W-:-:S13]  /*1040*/  ISETP.NE.AND.EX P0, PT, R5, RZ, PT, P0 ;  /* 0x000000ff0500720c */ /* 0x000fda0003f05300 */
[----:B------:R-:W-:Y:S05]  /*1050*/  @!P0 BRA `(.L_x_12) ;  /* 0x0000000000088947 */ /* 0x000fea0003800000 */
[----:B------:R0:W5:Y:S01]  /*1060*/  LD.E R23, desc[UR36][R4.64] ;  /* 0x0000002404177980 */ /* 0x000162000c101900 */
[----:B------:R-:W-:Y:S05]  /*1070*/  BRA `(.L_x_13) ;  /* 0x0000000000247947 */ /* 0x000fea0003800000 */
.L_x_12:
[----:B------:R-:W-:Y:S02]  /*1080*/  ULDC.64 UR4, c[0x0][0x588] ;  /* 0x0001620000047ab9 */ /* 0x000fe40000000a00 */
[----:B------:R-:W-:-:S04]  /*1090*/  ISETP.NE.U32.AND P0, PT, RZ, UR4, PT ;  /* 0x00000004ff007c0c */ /* 0x000fc8000bf05070 */
[----:B------:R-:W-:-:S13]  /*10a0*/  ISETP.NE.AND.EX P0, PT, RZ, UR5, PT, P0 ;  /* 0x00000005ff007c0c */ /* 0x000fda000bf05300 */
[----:B------:R-:W-:Y:S05]  /*10b0*/  @!P0 BRA `(.L_x_14) ;  /* 0x00000000000c8947 */ /* 0x000fea0003800000 */
[----:B------:R-:W0:Y:S02]  /*10c0*/  LDC.64 R4, c[0x0][0x588] ;  /* 0x00016200ff047b82 */ /* 0x000e240000000a00 */
[----:B0-----:R1:W5:Y:S01]  /*10d0*/  LDG.E R23, desc[UR36][R4.64] ;  /* 0x0000002404177981 */ /* 0x001362000c1e1900 */
[----:B------:R-:W-:Y:S05]  /*10e0*/  BRA `(.L_x_13) ;  /* 0x0000000000087947 */ /* 0x000fea0003800000 */
.L_x_14:
[----:B------:R-:W-:Y:S02]  /*10f0*/  ULDC UR4, c[0x0][0x580] ;  /* 0x0001600000047ab9 */ /* 0x000fe40000000800 */
[----:B------:R-:W-:-:S07]  /*1100*/  IMAD.U32 R23, RZ, RZ, UR4 ;  /* 0x00000004ff177e24 */ /* 0x000fce000f8e00ff */
.L_x_13:
[----:B------:R-:W-:Y:S02]  /*1110*/  ULDC.64 UR4, c[0x0][0x5a0] ;  /* 0x0001680000047ab9 */ /* 0x000fe40000000a00 */
[----:B------:R-:W-:-:S04]  /*1120*/  ISETP.NE.U32.AND P0, PT, RZ, UR4, PT ;  /* 0x00000004ff007c0c */ /* 0x000fc8000bf05070 */
[----:B------:R-:W-:-:S13]  /*1130*/  ISETP.NE.AND.EX P0, PT, RZ, UR5, PT, P0 ;  /* 0x00000005ff007c0c */ /* 0x000fda000bf05300 */
[----:B------:R-:W-:Y:S05]  /*1140*/  @!P0 BRA `(.L_x_15) ;  /* 0x00000000001c8947 */ /* 0x000fea0003800000 */
[----:B01----:R-:W0:Y:S02]  /*1150*/  LDC.64 R4, c[0x0][0x5a0] ;  /* 0x00016800ff047b82 */ /* 0x003e240000000a00 */
[----:B0-----:R-:W2:Y:S02]  /*1160*/  LDG.E.64 R4, desc[UR36][R4.64] ;  /* 0x0000002404047981 */ /* 0x001ea4000c1e1b00 */
[----:B--2---:R-:W-:-:S04]  /*1170*/  ISETP.NE.U32.AND P0, PT, R4, RZ, PT ;  /* 0x000000ff0400720c */ /* 0x004fc80003f05070 */
[----:B------:R-:W-:-:S13]  /*1180*/  ISETP.NE.AND.EX P0, PT, R5, RZ, PT, P0 ;  /* 0x000000ff0500720c */ /* 0x000fda0003f05300 */
[----:B------:R-:W-:Y:S05]  /*1190*/  @!P0 BRA `(.L_x_15) ;  /* 0x0000000000088947 */ /* 0x000fea0003800000 */
[----:B------:R0:W5:Y:S01]  /*11a0*/  LD.E R88, desc[UR36][R4.64] ;  /* 0x0000002404587980 */ /* 0x000162000c101900 */
[----:B------:R-:W-:Y:S05]  /*11b0*/  BRA `(.L_x_16) ;  /* 0x0000000000247947 */ /* 0x000fea0003800000 */
.L_x_15:
[----:B------:R-:W-:Y:S02]  /*11c0*/  ULDC.64 UR4, c[0x0][0x590] ;  /* 0x0001640000047ab9 */ /* 0x000fe40000000a00 */
[----:B------:R-:W-:-:S04]  /*11d0*/  ISETP.NE.U32.AND P0, PT, RZ, UR4, PT ;  /* 0x00000004ff007c0c */ /* 0x000fc8000bf05070 */
[----:B------:R-:W-:-:S13]  /*11e0*/  ISETP.NE.AND.EX P0, PT, RZ, UR5, PT, P0 ;  /* 0x00000005ff007c0c */ /* 0x000fda000bf05300 */
[----:B------:R-:W-:Y:S05]  /*11f0*/  @!P0 BRA `(.L_x_17) ;  /* 0x00000000000c8947 */ /* 0x000fea0003800000 */
[----:B01----:R-:W0:Y:S02]  /*1200*/  LDC.64 R4, c[0x0][0x590] ;  /* 0x00016400ff047b82 */ /* 0x003e240000000a00 */
[----:B0-----:R1:W5:Y:S01]  /*1210*/  LDG.E R88, desc[UR36][R4.64] ;  /* 0x0000002404587981 */ /* 0x001362000c1e1900 */
[----:B------:R-:W-:Y:S05]  /*1220*/  BRA `(.L_x_16) ;  /* 0x0000000000087947 */ /* 0x000fea0003800000 */
.L_x_17:
[----:B------:R-:W-:Y:S02]  /*1230*/  ULDC UR4, c[0x0][0x584] ;  /* 0x0001610000047ab9 */ /* 0x000fe40000000800 */
[----:B------:R-:W-:-:S07]  /*1240*/  IMAD.U32 R88, RZ, RZ, UR4 ;  /* 0x00000004ff587e24 */ /* 0x000fce000f8e00ff */
.L_x_16:
[----:B------:R-:W-:-:S13]  /*1250*/  LOP3.LUT P0, RZ, R0, 0xff, RZ, 0xc0, !PT ;  /* 0x000000ff00ff7812 */ /* 0x000fda000780c0ff */
[----:B------:R-:W-:Y:S05]  /*1260*/  @!P0 EXIT ;  /* 0x000000000000894d */ /* 0x000fea0003800000 */
[----:B------:R-:W-:Y:S01]  /*1270*/  ULDC UR4, c[0x0][0x28c] ;  /* 0x0000a30000047ab9 */ /* 0x000fe20000000800 */
[----:B------:R-:W-:Y:S01]  /*1280*/  LOP3.LUT R91, R19, 0x1, RZ, 0xfc, !PT ;  /* 0x00000001135b7812 */ /* 0x000fe200078efcff */
[----:B------:R-:W-:Y:S01]  /*1290*/  UIADD3 UR4, UR4, 0x1f, URZ ;  /* 0x0000001f04047890 */ /* 0x000fe2000fffe03f */
[----:B------:R-:W-:Y:S01]  /*12a0*/  UMOV UR38, URZ ;  /* 0x0000003f00267c82 */ /* 0x000fe20008000000 */
[----:B------:R-:W-:Y:S02]  /*12b0*/  UMOV UR39, URZ ;  /* 0x0000003f00277c82 */ /* 0x000fe40008000000 */
[----:B------:R-:W-:-:S04]  /*12c0*/  USHF.R.S32.HI UR5, URZ, 0x1f, UR4 ;  /* 0x0000001f3f057899 */ /* 0x000fc80008011404 */
[----:B------:R-:W-:-:S04]  /*12d0*/  ULEA.HI UR5, UR5, UR4, URZ, 0x5 ;  /* 0x0000000405057291 */ /* 0x000fc8000f8f283f */
[----:B------:R-:W-:-:S12]  /*12e0*/  USHF.R.S32.HI UR40, URZ, 0x5, UR5 ;  /* 0x000000053f287899 */ /* 0x000fd80008011405 */
.L_x_165:
[----:B------:R-:W-:Y:S01]  /*12f0*/  LOP3.LUT R0, R18, 0x80, RZ, 0xc0, !PT ;  /* 0x0000008012007812 */ /* 0x000fe200078ec0ff */
[----:B--2---:R-:W2:Y:S01]  /*1300*/  S2UR UR7, SR_CgaCtaId ;  /* 0x00000000000779c3 */ /* 0x004ea20000008800 */
[----:B------:R-:W-:Y:S02]  /*1310*/  UMOV UR6, 0x400 ;  /* 0x0000040000067882 */ /* 0x000fe40000000000 */
[----:B------:R-:W-:-:S06]  /*1320*/  SHF.R.U32.HI R0, RZ, 0x7, R0 ;  /* 0x00000007ff007819 */ /* 0x000fcc0000011600 */
[----:B---3--:R-:W3:Y:S01]  /*1330*/  SHFL.IDX PT, R0, R0, RZ, 0x1f ;  /* 0x00001fff00007589 */ /* 0x008ee200000e0000 */
[----:B--2---:R-:W-:Y:S01]  /*1340*/  ULEA UR6, UR7, UR6, 0x18 ;  /* 0x0000000607067291 */ /* 0x004fe2000f8ec03f */
[----:B---3--:R-:W-:-:S13]  /*1350*/  R2UR UR4, R0 ;  /* 0x00000000000472ca */ /* 0x008fda00000e0000 */
[----:B------:R-:W-:-:S04]  /*1360*/  ULEA.HI UR5, UR4, UR4, URZ, 0x1 ;  /* 0x0000000404057291 */ /* 0x000fc8000f8f083f */
[----:B------:R-:W-:-:S04]  /*1370*/  ULOP3.LUT UR5, UR5, 0xffffe, URZ, 0xc0, !UPT ;  /* 0x000ffffe05057892 */ /* 0x000fc8000f8ec03f */
[----:B------:R-:W-:-:S03]  /*1380*/  UIADD3 UR5, UR4, -UR5, URZ ;  /* 0x8000000504057290 */ /* 0x000fc6000fffe03f */
[----:B------:R-:W-:Y:S01]  /*1390*/  ULDC UR4, c[0x0][0x28c] ;  /* 0x0000a30000047ab9 */ /* 0x000fe20000000800 */
[----:B------:R-:W-:Y:S01]  /*13a0*/  ULEA UR5, UR5, UR6, 0xc ;  /* 0x0000000605057291 */ /* 0x000fe2000f8e603f */
[----:B------:R-:W-:-:S03]  /*13b0*/  ISETP.LT.AND P0, PT, RZ, UR4, PT ;  /* 0x00000004ff007c0c */ /* 0x000fc6000bf01270 */
[----:B------:R-:W-:-:S04]  /*13c0*/  UIADD3 UR5, UR5, 0x200, URZ ;  /* 0x0000020005057890 */ /* 0x000fc8000fffe03f */
[----:B------:R-:W-:-:S04]  /*13d0*/  USHF.R.U32.HI UR5, URZ, 0x4, UR5 ;  /* 0x000000043f057899 */ /* 0x000fc80008011605 */
[----:B------:R-:W-:Y:S02]  /*13e0*/  ULOP3.LUT UR41, UR5, 0x3fff, URZ, 0xc0, !UPT ;  /* 0x00003fff05297892 */ /* 0x000fe4000f8ec03f */
[----:B-1--45:R-:W-:Y:S10]  /*13f0*/  @P0 BRA `(.L_x_18) ;  /* 0x0000000000400947 */ /* 0x032ff40003800000 */
[----:B------:R-:W-:Y:S01]  /*1400*/  MOV R0, 0x0 ;  /* 0x0000000000007802 */ /* 0x000fe20000000f00 */
[----:B------:R-:W-:Y:S01]  /*1410*/  ULDC.64 UR4, c[0x4][0x68] ;  /* 0x01001a0000047ab9 */ /* 0x000fe20000000a00 */
[----:B------:R-:W-:Y:S01]  /*1420*/  ULDC.64 UR6, c[0x4][0x8] ;  /* 0x0100020000067ab9 */ /* 0x000fe20000000a00 */
[----:B01----:R-:W-:Y:S01]  /*1430*/  IMAD.U32 R4, RZ, RZ, UR4 ;  /* 0x00000004ff047e24 */ /* 0x003fe2000f8e00ff */
[----:B------:R0:W1:Y:S01]  /*1440*/  LDC.64 R14, c[0x4][R0] ;  /* 0x01000000000e7b82 */ /* 0x0000620000000a00 */
[----:B------:R-:W-:Y:S01]  /*1450*/  IMAD.U32 R5, RZ, RZ, UR5 ;  /* 0x00000005ff057e24 */ /* 0x000fe2000f8e00ff */
[----:B------:R-:W-:Y:S01]  /*1460*/  ULDC.64 UR4, c[0x4][0x70] ;  /* 0x01001c0000047ab9 */ /* 0x000fe20000000a00 */
[----:B------:R-:W-:Y:S02]  /*1470*/  IMAD.U32 R10, RZ, RZ, UR6 ;  /* 0x00000006ff0a7e24 */ /* 0x000fe4000f8e00ff */
[----:B------:R-:W-:Y:S02]  /*1480*/  IMAD.U32 R6, RZ, RZ, UR4 ;  /* 0x00000004ff067e24 */ /* 0x000fe4000f8e00ff */
[----:B------:R-:W-:-:S02]  /*1490*/  IMAD.U32 R7, RZ, RZ, UR5 ;  /* 0x00000005ff077e24 */ /* 0x000fc4000f8e00ff */
[----:B------:R-:W-:Y:S02]  /*14a0*/  IMAD.U32 R11, RZ, RZ, UR7 ;  /* 0x00000007ff0b7e24 */ /* 0x000fe4000f8e00ff */
[----:B------:R-:W-:Y:S02]  /*14b0*/  IMAD.MOV.U32 R8, RZ, RZ, 0x1e1 ;  /* 0x000001e1ff087424 */ /* 0x000fe400078e00ff */
[----:B------:R-:W-:Y:S02]  /*14c0*/  IMAD.MOV.U32 R12, RZ, RZ, 0x1 ;  /* 0x00000001ff0c7424 */ /* 0x000fe400078e00ff */
[----:B0-----:R-:W-:-:S07]  /*14d0*/  IMAD.MOV.U32 R13, RZ, RZ, RZ ;  /* 0x000000ffff0d7224 */ /* 0x001fce00078e00ff */
[----:B------:R-:W-:-:S07]  /*14e0*/  LEPC R20, `(.L_x_18) ;  /* 0x000000001014794e */ /* 0x000fce0000000000 */
[----:B-1---5:R-:W-:Y:S05]  /*14f0*/  CALL.ABS.NOINC R14 ;  /* 0x000000000e007343 */ /* 0x022fea0003c00000 */
.L_x_18:
[----:B------:R-:W-:-:S13]  /*1500*/  ISETP.NE.AND P0, PT, R91, 0x3, PT ;  /* 0x000000035b00780c */ /* 0x000fda0003f05270 */
[----:B------:R-:W-:Y:S05]  /*1510*/  @!P0 BRA `(.L_x_19) ;  /* 0x0000000000048947 */ /* 0x000fea0003800000 */
[----:B------:R-:W-:Y:S01]  /*1520*/  BPT.TRAP 0x1 ;  /* 0x000000040000795c */ /* 0x000fe20000300000 */
.L_x_19:
[----:B------:R-:W2:Y:S01]  /*1530*/  S2UR UR5, SR_CgaCtaId ;  /* 0x00000000000579c3 */ /* 0x000ea20000008800 */
[----:B------:R-:W-:Y:S01]  /*1540*/  UMOV UR4, 0x400 ;  /* 0x0000040000047882 */ /* 0x000fe20000000000 */
[----:B------:R-:W-:Y:S02]  /*1550*/  IMAD.U32 R0, RZ, RZ, UR38 ;  /* 0x00000026ff007e24 */ /* 0x000fe4000f8e00ff */
[----:B------:R-:W-:-:S03]  /*1560*/  IMAD.U32 R3, RZ, RZ, UR39 ;  /* 0x00000027ff037e24 */ /* 0x000fc6000f8e00ff */
[----:B------:R-:W-:Y:S01]  /*1570*/  SHF.L.U32 R0, R0, 0x1f, RZ ;  /* 0x0000001f00007819 */ /* 0x000fe200000006ff */
[----:B--2---:R-:W-:-:S06]  /*1580*/  ULEA UR4, UR5, UR4, 0x18 ;  /* 0x0000000405047291 */ /* 0x004fcc000f8ec03f */
[----:B------:R-:W-:-:S04]  /*1590*/  IMAD.U32 R6, RZ, RZ, UR4 ;  /* 0x00000004ff067e24 */ /* 0x000fc8000f8e00ff */
[----:B------:R-:W-:-:S04]  /*15a0*/  IMAD R3, R3, 0x8, R6 ;  /* 0x0000000803037824 */ /* 0x000fc800078e0206 */
[----:B------:R2:W3:Y:S01]  /*15b0*/  SYNCS.PHASECHK.TRANS64.TRYWAIT P1, [R3+URZ], R0 ;  /* 0x00000000030075a7 */ /* 0x0004e2000802017f */
[----:B------:R-:W-:Y:S05]  /*15c0*/  @!P0 BRA `(.L_x_20) ;  /* 0x0000000000048947 */ /* 0x000fea0003800000 */
[----:B------:R-:W-:Y:S01]  /*15d0*/  BPT.TRAP 0x1 ;  /* 0x000000040000795c */ /* 0x000fe20000300000 */
.L_x_20:
[----:B---3--:R-:W-:Y:S05]  /*15e0*/  @P1 BRA `(.L_x_21) ;  /* 0x0000000000081947 */ /* 0x008fea0003800000 */
[----:B------:R-:W3:Y:S02]  /*15f0*/  SYNCS.PHASECHK.TRANS64.TRYWAIT P1, [R3+URZ], R0 ;  /* 0x00000000030075a7 */ /* 0x000ee4000802017f */
[----:B---3--:R-:W-:Y:S05]  /*1600*/  @!P1 BRA `(.L_x_22) ;  /* 0x0000006800ec9947 */ /* 0x008fea0003800000 */
.L_x_21:
[----:B------:R-:W-:-:S04]  /*1610*/  UISETP.LT.AND UP0, UPT, UR40, 0x1, UPT ;  /* 0x000000012800788c */ /* 0x000fc8000bf01270 */
[----:B------:R-:W-:-:S06]  /*1620*/  USEL UR4, UR40, 0x1, UP0 ;  /* 0x0000000128047887 */ /* 0x000fcc0008000000 */
[----:B--23--:R-:W-:Y:S01]  /*1630*/  IMAD.U32 R0, RZ, RZ, UR4 ;  /* 0x00000004ff007e24 */ /* 0x00cfe2000f8e00ff */
[----:B------:R-:W-:Y:S05]  /*1640*/  WARPSYNC.ALL ;  /* 0x0000000000007948 */ /* 0x000fea0003800000 */
[----:B------:R-:W-:-:S04]  /*1650*/  IADD3 R0, -R0, UR40, RZ ;  /* 0x0000002800007c10 */ /* 0x000fc8000fffe1ff */
[----:B------:R-:W-:Y:S02]  /*1660*/  ISETP.GE.AND P1, PT, R0, 0x1, PT ;  /* 0x000000010000780c */ /* 0x000fe40003f26270 */
[----:B------:R-:W-:Y:S01]  /*1670*/  R2UR UR4, R6 ;  /* 0x00000000060472ca */ /* 0x000fe200000e0000 */
[----:B------:R-:W-:Y:S01]  /*1680*/  ULOP3.LUT UR41, UR41, 0x10000, URZ, 0xfc, !UPT ;  /* 0x0001000029297892 */ /* 0x000fe2000f8efc3f */
[----:B------:R-:W-:Y:S01]  /*1690*/  WARPGROUP.ARRIVE ;  /* 0x00000000000079c5 */ /* 0x000fe20000000000 */
[----:B------:R-:W-:Y:S01]  /*16a0*/  UMOV UR5, 0x80000020 ;  /* 0x8000002000057882 */ /* 0x000fe20000000000 */
[----:B------:R-:W-:-:S09]  /*16b0*/  UMOV UR7, 0x80000020 ;  /* 0x8000002000077882 */ /* 0x000fd20000000000 */
[----:B------:R-:W-:-:S04]  /*16c0*/  UIADD3 UR4, UR4, 0x1c200, URZ ;  /* 0x0001c20004047890 */ /* 0x000fc8000fffe03f */
[----:B------:R-:W-:-:S04]  /*16d0*/  USHF.R.U32.HI UR4, URZ, 0x4, UR4 ;  /* 0x000000043f047899 */ /* 0x000fc80008011604 */
[----:B------:R-:W-:-:S04]  /*16e0*/  ULOP3.LUT UR4, UR4, 0x3fff, URZ, 0xc0, !UPT ;  /* 0x00003fff04047892 */ /* 0x000fc8000f8ec03f */
[----:B------:R-:W-:Y:S02]  /*16f0*/  ULOP3.LUT UR9, UR4, 0x10000, URZ, 0xfc, !UPT ;  /* 0x0001000004097892 */ /* 0x000fe4000f8efc3f */
[----:B------:R-:W-:Y:S02]  /*1700*/  ULEA UR4, UR39, UR41, 0x9 ;  /* 0x0000002927047291 */ /* 0x000fe4000f8e483f */
[----:B------:R-:W-:-:S09]  /*1710*/  ULEA UR6, UR39, UR9, 0x9 ;  /* 0x0000000927067291 */ /* 0x000fd2000f8e483f */
[----:B------:R-:W-:Y:S01]  /*1720*/  HGMMA.64x128x16.F32 R24, gdesc[UR4], RZ, !UPT, gsb0 ;  /* 0x01e00000041879f0 */ /* 0x000fe2000c0008ff */
[----:B------:R-:W-:Y:S02]  /*1730*/  UIADD3 UR4, UR4, 0x2, URZ ;  /* 0x0000000204047890 */ /* 0x000fe4000fffe03f */
[----:B------:R-:W-:Y:S01]  /*1740*/  UIADD3 UR6, UR6, 0x2, URZ ;  /* 0x0000000206067890 */ /* 0x000fe2000fffe03f */
[----:B------:R-:W-:Y:S01]  /*1750*/  UMOV UR5, 0x80000020 ;  /* 0x8000002000057882 */ /* 0x000fe20000000000 */
[----:B------:R-:W-:Y:S01]  /*1760*/  UMOV UR7, 0x80000020 ;  /* 0x8000002000077882 */ /* 0x000fe20000000000 */
[----:B------:R-:W-:Y:S02]  /*1770*/  WARPGROUP.DEPBAR.LE gsb0, 0x0 ;  /* 0x00008000000079c5 */ /* 0x000fe40000010000 */
[----:B------:R-:W-:-:S06]  /*1780*/  WARPGROUP.ARRIVE ;  /* 0x00000000000079c5 */ /* 0x000fcc0000000000 */
[----:B------:R-:W-:Y:S03]  /*1790*/  HGMMA.64x128x16.F32 R24, gdesc[UR4], R24, gsb0 ;  /* 0x01e00000041879f0 */ /* 0x000fe60008000818 */
[----:B------:R-:W-:Y:S02]  /*17a0*/  WARPGROUP.DEPBAR.LE gsb0, 0x0 ;  /* 0x00008000000079c5 */ /* 0x000fe40000010000 */
[----:B------:R-:W-:Y:S05]  /*17b0*/  @!P1 BRA `(.L_x_23) ;  /* 0x0000000000e49947 */ /* 0x000fea0003800000 */
[----:B------:R-:W-:Y:S02]  /*17c0*/  UIADD3 UR4, UR39, 0x1, URZ ;  /* 0x0000000127047890 */ /* 0x000fe4000fffe03f */
[----:B------:R-:W-:Y:S02]  /*17d0*/  IMAD.U32 R3, RZ, RZ, UR39 ;  /* 0x00000027ff037e24 */ /* 0x000fe4000f8e00ff */
[----:B------:R-:W-:-:S04]  /*17e0*/  UISETP.NE.AND UP0, UPT, UR4, 0xe, UPT ;  /* 0x0000000e0400788c */ /* 0x000fc8000bf05270 */
[----:B------:R-:W-:Y:S02]  /*17f0*/  USEL UR5, URZ, 0x1, UP0 ;  /* 0x000000013f057887 */ /* 0x000fe40008000000 */
[----:B------:R-:W-:Y:S02]  /*1800*/  USEL UR8, UR4, URZ, UP0 ;  /* 0x0000003f04087287 */ /* 0x000fe40008000000 */
[----:B------:R-:W-:-:S06]  /*1810*/  ULOP3.LUT UR5, UR38, UR5, URZ, 0x3c, !UPT ;  /* 0x0000000526057292 */ /* 0x000fcc000f8e3c3f */
[----:B------:R-:W-:-:S07]  /*1820*/  IMAD.U32 R7, RZ, RZ, UR5 ;  /* 0x00000005ff077e24 */ /* 0x000fce000f8e00ff */
.L_x_30:
[----:B------:R-:W-:Y:S05]  /*1830*/  @!P0 BRA `(.L_x_24) ;  /* 0x0000000000048947 */ /* 0x000fea0003800000 */
[----:B------:R-:W-:Y:S01]  /*1840*/  BPT.TRAP 0x1 ;  /* 0x000000040000795c */ /* 0x000fe20000300000 */
.L_x_24:
[----:B------:R-:W2:Y:S01]  /*1850*/  S2UR UR5, SR_CgaCtaId ;  /* 0x00000000000579c3 */ /* 0x000ea20000008800 */
[----:B------:R-:W-:Y:S01]  /*1860*/  UMOV UR4, 0x400 ;  /* 0x0000040000047882 */ /* 0x000fe20000000000 */
[----:B01----:R-:W-:Y:S01]  /*1870*/  IMAD.U32 R5, RZ, RZ, UR8 ;  /* 0x00000008ff057e24 */ /* 0x003fe2000f8e00ff */
[----:B------:R-:W-:Y:S01]  /*1880*/  SHF.L.U32 R4, R7, 0x1f, RZ ;  /* 0x0000001f07047819 */ /* 0x000fe200000006ff */
[----:B--2---:R-:W-:-:S06]  /*1890*/  ULEA UR4, UR5, UR4, 0x18 ;  /* 0x0000000405047291 */ /* 0x004fcc000f8ec03f */
[----:B------:R-:W-:-:S04]  /*18a0*/  IMAD.U32 R6, RZ, RZ, UR4 ;  /* 0x00000004ff067e24 */ /* 0x000fc8000f8e00ff */
[----:B------:R-:W-:-:S04]  /*18b0*/  IMAD R5, R5, 0x8, R6 ;  /* 0x0000000805057824 */ /* 0x000fc800078e0206 */
[----:B------:R0:W1:Y:S01]  /*18c0*/  SYNCS.PHASECHK.TRANS64.TRYWAIT P1, [R5+URZ], R4 ;  /* 0x00000004050075a7 */ /* 0x000062000802017f */
[----:B------:R-:W-:Y:S05]  /*18d0*/  @!P0 BRA `(.L_x_25) ;  /* 0x0000000000048947 */ /* 0x000fea0003800000 */
[----:B------:R-:W-:Y:S01]  /*18e0*/  BPT.TRAP 0x1 ;  /* 0x000000040000795c */ /* 0x000fe20000300000 */
.L_x_25:
[----:B-1----:R-:W-:Y:S05]  /*18f0*/  @P1 BRA `(.L_x_26) ;  /* 0x0000000000081947 */ /* 0x002fea0003800000 */
[----:B------:R-:W1:Y:S02]  /*1900*/  SYNCS.PHASECHK.TRANS64.TRYWAIT P1, [R5+URZ], R4 ;  /* 0x00000004050075a7 */ /* 0x000e64000802017f */
[----:B-1----:R-:W-:Y:S05]  /*1910*/  @!P1 BRA `(.L_x_27) ;  /* 0x00000068003c9947 */ /* 0x002fea0003800000 */
.L_x_26:
[----:B------:R-:W-:Y:S01]  /*1920*/  ULEA UR4, UR8, UR41, 0x9 ;  /* 0x0000002908047291 */ /* 0x000fe2000f8e483f */
[----:B------:R-:W-:Y:S01]  /*1930*/  WARPGROUP.ARRIVE ;  /* 0x00000000000079c5 */ /* 0x000fe20000000000 */
[----:B------:R-:W-:Y:S01]  /*1940*/  ULEA UR6, UR8, UR9, 0x9 ;  /* 0x0000000908067291 */ /* 0x000fe2000f8e483f */
[----:B------:R-:W-:Y:S01]  /*1950*/  UMOV UR5, 0x80000020 ;  /* 0x8000002000057882 */ /* 0x000fe20000000000 */
[----:B------:R-:W-:-:S07]  /*1960*/  UMOV UR7, 0x80000020 ;  /* 0x8000002000077882 */ /* 0x000fce0000000000 */
[----:B------:R-:W-:Y:S01]  /*1970*/  HGMMA.64x128x16.F32 R24, gdesc[UR4], R24, gsb0 ;  /* 0x01e00000041879f0 */ /* 0x000fe20008000818 */
        /* <DEDUP_REMOVED lines=9> */
[----:B------:R-:W-:Y:S01]  /*1a10*/  BPT.TRAP 0x1 ;  /* 0x000000040000795c */ /* 0x000fe20000300000 */
.L_x_28:
[----:B------:R-:W-:-:S13]  /*1a20*/  ISETP.NE.AND P1, PT, R90, RZ, PT ;  /* 0x000000ff5a00720c */ /* 0x000fda0003f25270 */
[----:B01----:R-:W-:-:S04]  /*1a30*/  @P1 IMAD R4, R3, 0x8, R6 ;  /* 0x0000000803041824 */ /* 0x003fc800078e0206 */
[----:B------:R-:W-:-:S05]  /*1a40*/  @P1 VIADD R5, R4, 0x70 ;  /* 0x0000007004051836 */ /* 0x000fca0000000000 */
[----:B------:R-:W-:-:S04]  /*1a50*/  @P1 PRMT R5, R22, 0x654, R5 ;  /* 0x0000065416051816 */ /* 0x000fc80000000005 */
[----:B------:R0:W-:Y:S01]  /*1a60*/  @P1 SYNCS.ARRIVE.TRANS64.RED.A1T0 RZ, [R5+URZ], RZ ;  /* 0x000000ff05ff19a7 */ /* 0x0001e2000810043f */
[----:B------:R-:W-:-:S13]  /*1a70*/  ISETP.GT.U32.AND P1, PT, R19, 0x1, PT ;  /* 0x000000011300780c */ /* 0x000fda0003f24070 */
[----:B0-----:R-:W-:Y:S05]  /*1a80*/  @P1 BRA `(.L_x_29) ;  /* 0x0000000000041947 */ /* 0x001fea0003800000 */
[----:B------:R-:W-:Y:S01]  /*1a90*/  BPT.TRAP 0x1 ;  /* 0x000000040000795c */ /* 0x000fe20000300000 */
.L_x_29:
[----:B------:R-:W-:Y:S01]  /*1aa0*/  UIADD3 UR8, UR8, 0x1, URZ ;  /* 0x0000000108087890 */ /* 0x000fe2000fffe03f */
[C---:B------:R-:W-:Y:S01]  /*1ab0*/  ISETP.GT.AND P2, PT, R0.reuse, 0x1, PT ;  /* 0x000000010000780c */ /* 0x040fe20003f44270 */
[----:B------:R-:W-:Y:S02]  /*1ac0*/  VIADD R3, R3, 0x1 ;  /* 0x0000000103037836 */ /* 0x000fe40000000000 */
[----:B------:R-:W-:Y:S01]  /*1ad0*/  UISETP.NE.AND UP0, UPT, UR8, 0xe, UPT ;  /* 0x0000000e0800788c */ /* 0x000fe2000bf05270 */
[----:B------:R-:W-:Y:S02]  /*1ae0*/  VIADD R0, R0, 0xffffffff ;  /* 0xffffffff00007836 */ /* 0x000fe40000000000 */
[C---:B------:R-:W-:Y:S01]  /*1af0*/  ISETP.NE.AND P1, PT, R3.reuse, 0xe, PT ;  /* 0x0000000e0300780c */ /* 0x040fe20003f25270 */
[----:B------:R-:W-:Y:S02]  /*1b00*/  USEL UR4, URZ, 0x1, UP0 ;  /* 0x000000013f047887 */ /* 0x000fe40008000000 */
[----:B------:R-:W-:Y:S01]  /*1b10*/  USEL UR8, UR8, URZ, UP0 ;  /* 0x0000003f08087287 */ /* 0x000fe20008000000 */
[----:B------:R-:W-:-:S03]  /*1b20*/  SEL R3, R3, RZ, P1 ;  /* 0x000000ff03037207 */ /* 0x000fc60000800000 */
[----:B------:R-:W-:Y:S01]  /*1b30*/  LOP3.LUT R7, R7, UR4, RZ, 0x3c, !PT ;  /* 0x0000000407077c12 */ /* 0x000fe2000f8e3cff */
[----:B------:R-:W-:Y:S07]  /*1b40*/  @P2 BRA `(.L_x_30) ;  /* 0xfffffffc00382947 */ /* 0x000fee000383ffff */
.L_x_23:
[----:B------:R-:W2:Y:S02]  /*1b50*/  LDC R0, c[0x0][0x28c] ;  /* 0x0000a300ff007b82 */ /* 0x000ea40000000800 */
[----:B--2---:R-:W-:-:S13]  /*1b60*/  ISETP.GE.AND P1, PT, R0, 0x1, PT ;  /* 0x000000010000780c */ /* 0x004fda0003f26270 */
[----:B------:R-:W-:Y:S05]  /*1b70*/  @!P1 BRA `(.L_x_31) ;  /* 0x0000000000549947 */ /* 0x000fea0003800000 */
[----:B------:R-:W-:Y:S05]  /*1b80*/  @!P0 BRA `(.L_x_32) ;  /* 0x0000000000048947 */ /* 0x000fea0003800000 */
[----:B------:R-:W-:Y:S01]  /*1b90*/  BPT.TRAP 0x1 ;  /* 0x000000040000795c */ /* 0x000fe20000300000 */
.L_x_32:
[----:B------:R-:W-:Y:S01]  /*1ba0*/  ISETP.NE.AND P1, PT, R90, RZ, PT ;  /* 0x000000ff5a00720c */ /* 0x000fe20003f25270 */
[----:B------:R-:W-:Y:S01]  /*1bb0*/  BSSY B0, `(.L_x_33) ;  /* 0x000000f000007945 */ /* 0x000fe20003800000 */
[----:B------:R-:W-:-:S11]  /*1bc0*/  ISETP.GT.U32.AND P0, PT, R19, 0x1, PT ;  /* 0x000000011300780c */ /* 0x000fd60003f04070 */
[----:B------:R-:W-:Y:S05]  /*1bd0*/  @!P1 BRA `(.L_x_34) ;  /* 0x0000000000309947 */ /* 0x000fea0003800000 */
[----:B------:R-:W-:-:S04]  /*1be0*/  UISETP.LT.AND UP0, UPT, UR40, 0x1, UPT ;  /* 0x000000012800788c */ /* 0x000fc8000bf01270 */
[----:B------:R-:W-:-:S04]  /*1bf0*/  USEL UR6, UR40, 0x1, UP0 ;  /* 0x0000000128067887 */ /* 0x000fc80008000000 */
[----:B------:R-:W-:-:S04]  /*1c00*/  UIADD3 UR6, UR39, UR40, -UR6 ;  /* 0x0000002827067290 */ /* 0x000fc8000fffe806 */
[----:B------:R-:W-:-:S04]  /*1c10*/  USHF.R.U32.HI UR4, URZ, 0x1, UR6 ;  /* 0x000000013f047899 */ /* 0x000fc80008011606 */
[----:B------:R-:W-:-:S04]  /*1c20*/  UIMAD.WIDE.U32 UR4, UR4, -0x6db6db6d, URZ ;  /* 0x92492493040478a5 */ /* 0x000fc8000f8e003f */
[----:B------:R-:W-:-:S04]  /*1c30*/  USHF.R.U32.HI UR4, URZ, 0x2, UR5 ;  /* 0x000000023f047899 */ /* 0x000fc80008011605 */
[----:B------:R-:W-:-:S06]  /*1c40*/  UIMAD UR6, UR4, -0xe, UR6 ;  /* 0xfffffff2040678a4 */ /* 0x000fcc000f8e0206 */
[----:B------:R-:W-:-:S04]  /*1c50*/  IMAD.U32 R3, RZ, RZ, UR6 ;  /* 0x00000006ff037e24 */ /* 0x000fc8000f8e00ff */
[----:B------:R-:W-:-:S04]  /*1c60*/  IMAD R0, R3, 0x8, R6 ;  /* 0x0000000803007824 */ /* 0x000fc800078e0206 */
[----:B------:R-:W-:-:S05]  /*1c70*/  VIADD R3, R0, 0x70 ;  /* 0x0000007000037836 */ /* 0x000fca0000000000 */
[----:B------:R-:W-:-:S04]  /*1c80*/  PRMT R3, R22, 0x654, R3 ;  /* 0x0000065416037816 */ /* 0x000fc80000000003 */
[----:B------:R2:W-:Y:S03]  /*1c90*/  SYNCS.ARRIVE.TRANS64.RED.A1T0 RZ, [R3+URZ], RZ ;  /* 0x000000ff03ff79a7 */ /* 0x0005e6000810043f */
.L_x_34:
[----:B------:R-:W-:Y:S05]  /*1ca0*/  BSYNC B0 ;  /* 0x0000000000007941 */ /* 0x000fea0003800000 */
.L_x_33:
[----:B------:R-:W-:Y:S05]  /*1cb0*/  @P0 BRA `(.L_x_31) ;  /* 0x0000000000040947 */ /* 0x000fea0003800000 */
[----:B------:R-:W-:Y:S01]  /*1cc0*/  BPT.TRAP 0x1 ;  /* 0x000000040000795c */ /* 0x000fe20000300000 */
.L_x_31:
[----:B------:R-:W3:Y:S01]  /*1cd0*/  LDC R6, c[0x0][0x288] ;  /* 0x0000a200ff067b82 */ /* 0x000ee20000000800 */
[--C-:B------:R-:W-:Y:S01]  /*1ce0*/  SHF.R.U32.HI R0, RZ, 0x2, R18.reuse ;  /* 0x00000002ff007819 */ /* 0x100fe20000011612 */
[----:B------:R-:W-:Y:S01]  /*1cf0*/  IMAD.SHL.U32 R93, R93, 0x80, RZ ;  /* 0x000000805d5d7824 */ /* 0x000fe200078e00ff */
[----:B01----:R-:W-:Y:S01]  /*1d00*/  SHF.R.U32.HI R5, RZ, 0x7, R18 ;  /* 0x00000007ff057819 */ /* 0x003fe20000011612 */
[----:B------:R-:W-:Y:S01]  /*1d10*/  UIADD3 UR39, UR40, UR39, URZ ;  /* 0x0000002728277290 */ /* 0x000fe2000fffe03f */
[----:B--2---:R-:W-:Y:S01]  /*1d20*/  LOP3.LUT R3, R0, 0x7, RZ, 0xc0, !PT ;  /* 0x0000000700037812 */ /* 0x004fe200078ec0ff */
[----:B------:R-:W-:Y:S01]  /*1d30*/  ULDC UR7, c[0x0][0x284] ;  /* 0x0000a10000077ab9 */ /* 0x000fe20000000800 */
[----:B------:R-:W-:Y:S01]  /*1d40*/  LOP3.LUT R0, R5, 0x1, RZ, 0xc0, !PT ;  /* 0x0000000105007812 */ /* 0x000fe200078ec0ff */
[----:B------:R-:W-:Y:S01]  /*1d50*/  UISETP.GT.U32.AND UP0, UPT, UR39, 0xd, UPT ;  /* 0x0000000d2700788c */ /* 0x000fe2000bf04070 */
[C---:B------:R-:W-:Y:S01]  /*1d60*/  LOP3.LUT R4, R18.reuse, 0x60, RZ, 0xc0, !PT ;  /* 0x0000006012047812 */ /* 0x040fe200078ec0ff */
[----:B------:R-:W-:Y:S01]  /*1d70*/  USHF.R.U32.HI UR4, URZ, 0x1, UR39 ;  /* 0x000000013f047899 */ /* 0x000fe20008011627 */
[----:B------:R-:W-:Y:S01]  /*1d80*/  LOP3.LUT R5, R18, 0x3, RZ, 0xc0, !PT ;  /* 0x0000000312057812 */ /* 0x000fe200078ec0ff */
[----:B------:R-:W-:Y:S01]  /*1d90*/  IMAD.SHL.U32 R8, R0, 0x40, RZ ;  /* 0x0000004000087824 */ /* 0x000fe200078e00ff */
[----:B------:R-:W-:Y:S01]  /*1da0*/  SHF.R.U32.HI R4, RZ, 0x1, R4 ;  /* 0x00000001ff047819 */ /* 0x000fe20000011604 */
[----:B------:R-:W-:Y:S01]  /*1db0*/  UISETP.LT.U32.AND UP0, UPT, UR40, 0xe, UP0 ;  /* 0x0000000e2800788c */ /* 0x000fe20008701070 */
[----:B------:R-:W-:Y:S01]  /*1dc0*/  SHF.R.S32.HI R15, RZ, 0x1f, R89 ;  /* 0x0000001fff0f7819 */ /* 0x000fe20000011459 */
[----:B------:R-:W-:Y:S01]  /*1dd0*/  UISETP.GE.U32.AND UP1, UPT, UR40, 0xe, UPT ;  /* 0x0000000e2800788c */ /* 0x000fe2000bf26070 */
[--C-:B------:R-:W-:Y:S01]  /*1de0*/  IADD3 R7, RZ, -R4, -R3.reuse ;  /* 0x80000004ff077210 */ /* 0x100fe20007ffe803 */
[----:B------:R-:W-:Y:S01]  /*1df0*/  ULDC.64 UR8, c[0x0][0x5d0] ;  /* 0x0001740000087ab9 */ /* 0x000fe20000000a00 */
[----:B------:R-:W-:Y:S01]  /*1e00*/  LOP3.LUT R3, R8, 0x40, R3, 0xe2, !PT ;  /* 0x0000004008037812 */ /* 0x000fe200078ee203 */
[----:B------:R-:W-:Y:S01]  /*1e10*/  IMAD.SHL.U32 R8, R18, 0x2, RZ ;  /* 0x0000000212087824 */ /* 0x000fe200078e00ff */
[----:B------:R-:W-:Y:S01]  /*1e20*/  UIMAD.WIDE.U32 UR4, UR4, -0x6db6db6d, URZ ;  /* 0x92492493040478a5 */ /* 0x000fe2000f8e003f */
[C---:B------:R-:W-:Y:S01]  /*1e30*/  IMAD.WIDE R10, R92.reuse, 0x80, RZ ;  /* 0x000000805c0a7825 */ /* 0x040fe200078e02ff */
[----:B------:R-:W-:Y:S01]  /*1e40*/  USEL UR6, URZ, 0x1, !UP0 ;  /* 0x000000013f067887 */ /* 0x000fe2000c000000 */
[----:B---3--:R-:W-:Y:S01]  /*1e50*/  ISETP.GE.AND P0, PT, R93, R6, PT ;  /* 0x000000065d00720c */ /* 0x008fe20003f06270 */
[----:B------:R-:W-:Y:S01]  /*1e60*/  USHF.R.U32.HI UR4, URZ, 0x2, UR5 ;  /* 0x000000023f047899 */ /* 0x000fe20008011605 */
[----:B------:R-:W-:Y:S01]  /*1e70*/  IMAD R12, R5, -0x2, R6 ;  /* 0xfffffffe050c7824 */ /* 0x000fe200078e0206 */
[----:B------:R-:W-:Y:S01]  /*1e80*/  LOP3.LUT R8, R93, 0x6, R8, 0xf8, !PT ;  /* 0x000000065d087812 */ /* 0x000fe200078ef808 */
[----:B------:R-:W-:Y:S01]  /*1e90*/  IMAD.SHL.U32 R5, R92, 0x80, RZ ;  /* 0x000000805c057824 */ /* 0x000fe200078e00ff */
[----:B------:R-:W-:Y:S01]  /*1ea0*/  ULOP3.LUT UR38, UR38, UR6, URZ, 0x3c, !UPT ;  /* 0x0000000626267292 */ /* 0x000fe2000f8e3c3f */
[----:B------:R-:W-:Y:S01]  /*1eb0*/  IMAD R6, R15, UR8, RZ ;  /* 0x000000080f067c24 */ /* 0x000fe2000f8e02ff */
[----:B------:R-:W-:Y:S01]  /*1ec0*/  SHF.R.S32.HI R9, RZ, 0x1f, R8 ;  /* 0x0000001fff097819 */ /* 0x000fe20000011408 */
[----:B------:R-:W-:Y:S01]  /*1ed0*/  IMAD R0, R0, -0x40, R7 ;  /* 0xffffffc000007824 */ /* 0x000fe200078e0207 */
[----:B------:R-:W-:Y:S01]  /*1ee0*/  ISETP.GE.OR P0, PT, R5, UR7, P0 ;  /* 0x0000000705007c0c */ /* 0x000fe20008706670 */
[C---:B------:R-:W-:Y:S01]  /*1ef0*/  IMAD R13, R89.reuse, UR9, R6 ;  /* 0x00000009590d7c24 */ /* 0x040fe2000f8e0206 */
[----:B------:R-:W-:Y:S01]  /*1f00*/  LOP3.LUT R107, R10, R3, R4, 0xfe, !PT ;  /* 0x000000030a6b7212 */ /* 0x000fe200078efe04 */
[----:B------:R-:W-:Y:S01]  /*1f10*/  IMAD.WIDE.U32 R6, R89, UR8, R8 ;  /* 0x0000000859067c25 */ /* 0x000fe2000f8e0008 */
[----:B------:R-:W-:Y:S01]  /*1f20*/  UIMAD UR39, UR4, -0xe, UR39 ;  /* 0xfffffff2042778a4 */ /* 0x000fe2000f8e0227 */
[----:B------:R-:W-:Y:S01]  /*1f30*/  IADD3 R3, -R5, UR7, R0 ;  /* 0x0000000705037c10 */ /* 0x000fe2000fffe100 */
[----:B------:R-:W-:Y:S01]  /*1f40*/  @UP1 ULOP3.LUT UR38, UR38, 0x1, UR4, 0x78, !UPT ;  /* 0x0000000126261892 */ /* 0x000fe2000f8e7804 */
[----:B------:R-:W-:-:S02]  /*1f50*/  IMAD.IADD R7, R7, 0x1, R13 ;  /* 0x0000000107077824 */ /* 0x000fc400078e020d */
[----:B------:R-:W-:Y:S02]  /*1f60*/  IMAD.IADD R4, R12, 0x1, -R93 ;  /* 0x000000010c047824 */ /* 0x000fe400078e0a5d */
[----:B------:R-:W-:Y:S02]  /*1f70*/  IMAD.MOV.U32 R0, RZ, RZ, -0x1 ;  /* 0xffffffffff007424 */ /* 0x000fe400078e00ff */
[----:B------:R-:W-:Y:S05]  /*1f80*/  @P0 BRA `(.L_x_35) ;  /* 0x00000040000c0947 */ /* 0x000fea0003800000 */
[----:B------:R-:W0:Y:S01]  /*1f90*/  LDC.64 R100, c[0x0][0x5c8] ;  /* 0x00017200ff647b82 */ /* 0x000e220000000a00 */
[----:B-----5:R-:W-:Y:S01]  /*1fa0*/  FSETP.NEU.AND P1, PT, R88, RZ, PT ;  /* 0x000000ff5800720b */ /* 0x020fe20003f2d000 */
[----:B------:R-:W-:Y:S01]  /*1fb0*/  BSSY B0, `(.L_x_35) ;  /* 0x0000400000007945 */ /* 0x000fe20003800000 */
[----:B------:R-:W-:-:S04]  /*1fc0*/  ISETP.GT.AND P0, PT, R4, RZ, PT ;  /* 0x000000ff0400720c */ /* 0x000fc80003f04270 */
[----:B------:R-:W-:Y:S01]  /*1fd0*/  ISETP.GT.AND P3, PT, R3, RZ, P0 ;  /* 0x000000ff0300720c */ /* 0x000fe20000764270 */
[-C--:B0-----:R-:W-:Y:S02]  /*1fe0*/  IMAD R12, R11, R100.reuse, RZ ;  /* 0x000000640b0c7224 */ /* 0x081fe400078e02ff */
[----:B------:R-:W-:-:S04]  /*1ff0*/  IMAD.WIDE.U32 R92, R107, R100, R6 ;  /* 0x000000646b5c7225 */ /* 0x000fc800078e0006 */
[----:B------:R-:W-:-:S04]  /*2000*/  IMAD R5, R107, R101, R12 ;  /* 0x000000656b057224 */ /* 0x000fc800078e020c */
[----:B------:R-:W-:Y:S01]  /*2010*/  IMAD.IADD R109, R93, 0x1, R5 ;  /* 0x000000015d6d7824 */ /* 0x000fe200078e0205 */
[----:B------:R-:W-:Y:S06]  /*2020*/  @!P1 BRA `(.L_x_36) ;  /* 0x0000002c00289947 */ /* 0x000fec0003800000 */
[----:B------:R-:W0:Y:S01]  /*2030*/  LDC.64 R96, c[0x0][0x5b8] ;  /* 0x00016e00ff607b82 */ /* 0x000e220000000a00 */
[----:B------:R-:W-:-:S07]  /*2040*/  ULDC.64 UR4, c[0x0][0x5c0] ;  /* 0x0001700000047ab9 */ /* 0x000fce0000000a00 */
[----:B------:R-:W1:Y:S08]  /*2050*/  LDC.64 R102, c[0x0][0x5b0] ;  /* 0x00016c00ff667b82 */ /* 0x000e700000000a00 */
[----:B------:R-:W2:Y:S01]  /*2060*/  LDC.64 R104, c[0x0][0x5a8] ;  /* 0x00016a00ff687b82 */ /* 0x000ea20000000a00 */
[-C--:B0-----:R-:W-:Y:S02]  /*2070*/  IMAD R6, R15, R96.reuse, RZ ;  /* 0x000000600f067224 */ /* 0x081fe400078e02ff */
[----:B------:R-:W-:-:S04]  /*2080*/  IMAD.WIDE.U32 R94, R89, R96, R8 ;  /* 0x00000060595e7225 */ /* 0x000fc800078e0008 */
[----:B------:R-:W-:Y:S02]  /*2090*/  IMAD R97, R89, R97, R6 ;  /* 0x0000006159617224 */ /* 0x000fe400078e0206 */
[-C--:B-1----:R-:W-:Y:S02]  /*20a0*/  IMAD R10, R11, R102.reuse, RZ ;  /* 0x000000660b0a7224 */ /* 0x082fe400078e02ff */
[----:B------:R-:W-:Y:S02]  /*20b0*/  IMAD.IADD R13, R95, 0x1, R97 ;  /* 0x000000015f0d7824 */ /* 0x000fe400078e0261 */
[----:B------:R-:W-:Y:S02]  /*20c0*/  IMAD.MOV.U32 R12, RZ, RZ, R94 ;  /* 0x000000ffff0c7224 */ /* 0x000fe400078e005e */
[C---:B------:R-:W-:Y:S02]  /*20d0*/  IMAD R99, R107.reuse, R103, R10 ;  /* 0x000000676b637224 */ /* 0x040fe400078e020a */
[----:B------:R-:W-:-:S04]  /*20e0*/  IMAD.WIDE.U32 R6, R107, R102, R12 ;  /* 0x000000666b067225 */ /* 0x000fc800078e000c */
[----:B------:R-:W-:Y:S01]  /*20f0*/  IMAD.IADD R5, R7, 0x1, R99 ;  /* 0x0000000107057824 */ /* 0x000fe200078e0263 */
[----:B--2---:R-:W-:-:S04]  /*2100*/  LEA R14, P1, R6, R104, 0x1 ;  /* 0x00000068060e7211 */ /* 0x004fc800078208ff */
[----:B------:R-:W-:-:S05]  /*2110*/  LEA.HI.X R15, R6, R105, R5, 0x1, P1 ;  /* 0x00000069060f7211 */ /* 0x000fca00008f0c05 */
[----:B------:R0:W2:Y:S01]  /*2120*/  @P3 LDG.E.LTC128B.U16 R5, desc[UR36][R14.64] ;  /* 0x000000240e053981 */ /* 0x0000a2000c1e1520 */
[----:B------:R-:W-:Y:S01]  /*2130*/  LEA R10, P1, R92, UR4, 0x1 ;  /* 0x000000045c0a7c11 */ /* 0x000fe2000f8208ff */
[----:B------:R-:W-:Y:S01]  /*2140*/  IMAD.WIDE.U32 R6, R107, R102, R8 ;  /* 0x000000666b067225 */ /* 0x000fe200078e0008 */
[----:B------:R-:W-:Y:S03]  /*2150*/  BSSY B1, `(.L_x_37) ;  /* 0x0000012000017945 */ /* 0x000fe60003800000 */
[----:B------:R-:W-:Y:S02]  /*2160*/  IMAD.IADD R7, R99, 0x1, R7 ;  /* 0x0000000163077824 */ /* 0x000fe400078e0207 */
[----:B------:R-:W-:Y:S01]  /*2170*/  IMAD.WIDE.U32 R20, R89, R96, R6 ;  /* 0x0000006059147225 */ /* 0x000fe200078e0006 */
[----:B0-----:R-:W-:-:S03]  /*2180*/  SHF.L.U64.HI R15, R102, 0x3, R103 ;  /* 0x00000003660f7819 */ /* 0x001fc60000010267 */
[----:B------:R-:W-:Y:S01]  /*2190*/  IMAD.IADD R7, R97, 0x1, R21 ;  /* 0x0000000161077824 */ /* 0x000fe200078e0215 */
[----:B------:R-:W-:Y:S01]  /*21a0*/  LEA R6, P4, R20, R104, 0x1 ;  /* 0x0000006814067211 */ /* 0x000fe200078808ff */
[----:B------:R-:W-:-:S03]  /*21b0*/  IMAD.SHL.U32 R14, R102, 0x8, RZ ;  /* 0x00000008660e7824 */ /* 0x000fc600078e00ff */
[----:B------:R-:W-:Y:S01]  /*21c0*/  LEA.HI.X R7, R20, R105, R7, 0x1, P4 ;  /* 0x0000006914077211 */ /* 0x000fe200020f0c07 */
[----:B--2---:R-:W-:-:S05]  /*21d0*/  HADD2.F32 R11, -RZ, R5.H0_H0 ;  /* 0x20000005ff0b7230 */ /* 0x004fca0000004100 */
[----:B------:R-:W-:-:S04]  /*21e0*/  FMUL R11, R11, R88 ;  /* 0x000000580b0b7220 */ /* 0x000fc80000400000 */
[----:B------:R-:W-:Y:S01]  /*21f0*/  FFMA R24, R24, R23, R11 ;  /* 0x0000001718187223 */ /* 0x000fe2000000000b */
[----:B------:R-:W-:Y:S02]  /*2200*/  LEA.HI.X R11, R92, UR5, R109, 0x1, P1 ;  /* 0x000000055c0b7c11 */ /* 0x000fe400088f0c6d */
[----:B------:R-:W-:Y:S02]  /*2210*/  ISETP.GT.AND P1, PT, R4, 0x1, PT ;  /* 0x000000010400780c */ /* 0x000fe40003f24270 */
[----:B------:R-:W-:Y:S02]  /*2220*/  F2FP.F16.F32.PACK_AB R24, RZ, R24 ;  /* 0x00000018ff18723e */ /* 0x000fe400000000ff */
[----:B------:R-:W-:-:S03]  /*2230*/  ISETP.GT.AND P2, PT, R3, RZ, P1 ;  /* 0x000000ff0300720c */ /* 0x000fc60000f44270 */
[----:B------:R0:W-:Y:S10]  /*2240*/  @P3 STG.E.U16 desc[UR36][R10.64], R24 ;  /* 0x000000180a003986 */ /* 0x0001f4000c101524 */
[----:B------:R-:W-:Y:S05]  /*2250*/  @!P2 BRA `(.L_x_38) ;  /* 0x000000000004a947 */ /* 0x000fea0003800000 */
[----:B------:R1:W5:Y:S02]  /*2260*/  LDG.E.LTC128B.U16 R5, desc[UR36][R6.64+0x2] ;  /* 0x0000022406057981 */ /* 0x000364000c1e1520 */
.L_x_38:
[----:B------:R-:W-:Y:S05]  /*2270*/  BSYNC B1 ;  /* 0x0000000000017941 */ /* 0x000fea0003800000 */
.L_x_37:
[----:B-----5:R-:W-:Y:S01]  /*2280*/  HADD2.F32 R93, -RZ, R5.H0_H0 ;  /* 0x20000005ff5d7230 */ /* 0x020fe20000004100 */
[----:B------:R-:W-:Y:S01]  /*2290*/  ISETP.GT.AND P0, PT, R3, 0x8, P0 ;  /* 0x000000080300780c */ /* 0x000fe20000704270 */
[----:B------:R-:W-:Y:S01]  /*22a0*/  IMAD.WIDE.U32 R20, R107, R102, R14 ;  /* 0x000000666b147225 */ /* 0x000fe200078e000e */
[----:B0-----:R-:W-:-:S03]  /*22b0*/  PRMT R24, R5, 0x7610, R24 ;  /* 0x0000761005187816 */ /* 0x001fc60000000018 */
[----:B------:R-:W-:Y:S01]  /*22c0*/  FMUL R12, R93, R88 ;  /* 0x000000585d0c7220 */ /* 0x000fe20000400000 */
[----:B------:R-:W-:Y:S01]  /*22d0*/  IMAD.IADD R99, R99, 0x1, R21 ;  /* 0x0000000163637824 */ /* 0x000fe200078e0215 */
[----:B------:R-:W-:Y:S02]  /*22e0*/  IADD3 R94, P3, R94, R20, RZ ;  /* 0x000000145e5e7210 */ /* 0x000fe40007f7e0ff */
[----:B------:R-:W-:-:S03]  /*22f0*/  FFMA R12, R25, R23, R12 ;  /* 0x00000017190c7223 */ /* 0x000fc6000000000c */
[----:B------:R-:W-:Y:S01]  /*2300*/  IMAD.X R13, R99, 0x1, R13, P3 ;  /* 0x00000001630d7824 */ /* 0x000fe200018e060d */
[C---:B------:R-:W-:Y:S02]  /*2310*/  LEA R14, P3, R94.reuse, R104, 0x1 ;  /* 0x000000685e0e7211 */ /* 0x040fe400078608ff */
[----:B------:R-:W-:Y:S02]  /*2320*/  F2FP.F16.F32.PACK_AB R12, RZ, R12 ;  /* 0x0000000cff0c723e */ /* 0x000fe400000000ff */
[----:B------:R-:W-:Y:S02]  /*2330*/  LEA.HI.X R15, R94, R105, R13, 0x1, P3 ;  /* 0x000000695e0f7211 */ /* 0x000fe400018f0c0d */
[----:B------:R-:W-:-:S05]  /*2340*/  PRMT R21, R12, 0x7610, R21 ;  /* 0x000076100c157816 */ /* 0x000fca0000000015 */
[----:B------:R0:W-:Y:S04]  /*2350*/  @P2 STG.E.U16 desc[UR36][R10.64+0x2], R21 ;  /* 0x000002150a002986 */ /* 0x0001e8000c101524 */
[----:B------:R-:W2:Y:S01]  /*2360*/  @P0 LDG.E.LTC128B.U16 R24, desc[UR36][R14.64] ;  /* 0x000000240e180981 */ /* 0x000ea2000c1e1520 */
[----:B------:R-:W-:Y:S01]  /*2370*/  IADD3 R20, P2, R8, R20, RZ ;  /* 0x0000001408147210 */ /* 0x000fe20007f5e0ff */
[----:B------:R-:W-:Y:S01]  /*2380*/  BSSY B1, `(.L_x_39) ;  /* 0x0000011000017945 */ /* 0x000fe20003800000 */
[C---:B------:R-:W-:Y:S02]  /*2390*/  SHF.L.U64.HI R13, R100.reuse, 0x4, R101 ;  /* 0x00000004640d7819 */ /* 0x040fe40000010265 */
[----:B------:R-:W-:Y:S01]  /*23a0*/  ISETP.GT.AND P1, PT, R3, 0x8, P1 ;  /* 0x000000080300780c */ /* 0x000fe20000f24270 */
[----:B0-----:R-:W-:Y:S01]  /*23b0*/  IMAD.X R21, R9, 0x1, R99, P2 ;  /* 0x0000000109157824 */ /* 0x001fe200010e0663 */
[----:B------:R-:W-:Y:S01]  /*23c0*/  LEA R12, P2, R100, R10, 0x4 ;  /* 0x0000000a640c7211 */ /* 0x000fe200078420ff */
[----:B------:R-:W-:-:S04]  /*23d0*/  IMAD.WIDE.U32 R20, R89, R96, R20 ;  /* 0x0000006059147225 */ /* 0x000fc800078e0014 */
[----:B------:R-:W-:Y:S01]  /*23e0*/  IMAD.X R13, R13, 0x1, R11, P2 ;  /* 0x000000010d0d7824 */ /* 0x000fe200010e060b */
[----:B------:R-:W-:Y:S01]  /*23f0*/  LEA R8, P3, R20, R104, 0x1 ;  /* 0x0000006814087211 */ /* 0x000fe200078608ff */
[----:B------:R-:W-:-:S05]  /*2400*/  IMAD.IADD R9, R97, 0x1, R21 ;  /* 0x0000000161097824 */ /* 0x000fca00078e0215 */
[----:B------:R-:W-:Y:S01]  /*2410*/  LEA.HI.X R9, R20, R105, R9, 0x1, P3 ;  /* 0x0000006914097211 */ /* 0x000fe200018f0c09 */
[----:B--2---:R-:W-:-:S05]  /*2420*/  HADD2.F32 R5, -RZ, R24.H0_H0 ;  /* 0x20000018ff057230 */ /* 0x004fca0000004100 */
[----:B------:R-:W-:-:S04]  /*2430*/  FMUL R5, R5, R88 ;  /* 0x0000005805057220 */ /* 0x000fc80000400000 */
[----:B------:R-:W-:-:S05]  /*2440*/  FFMA R5, R26, R23, R5 ;  /* 0x000000171a057223 */ /* 0x000fca0000000005 */
[----:B------:R-:W-:-:S05]  /*2450*/  F2FP.F16.F32.PACK_AB R5, RZ, R5 ;  /* 0x00000005ff05723e */ /* 0x000fca00000000ff */
[----:B------:R0:W-:Y:S01]  /*2460*/  @P0 STG.E.U16 desc[UR36][R12.64], R5 ;  /* 0x000000050c000986 */ /* 0x0001e2000c101524 */
[----:B------:R-:W-:Y:S05]  /*2470*/  @!P1 BRA `(.L_x_40) ;  /* 0x0000000000049947 */ /* 0x000fea0003800000 */
[----:B------:R2:W5:Y:S02]  /*2480*/  LDG.E.LTC128B.U16 R24, desc[UR36][R8.64+0x2] ;  /* 0x0000022408187981 */ /* 0x000564000c1e1520 */
.L_x_40:
[----:B------:R-:W-:Y:S05]  /*2490*/  BSYNC B1 ;  /* 0x0000000000017941 */ /* 0x000fea0003800000 */
.L_x_39:
[----:B0----5:R-:W-:Y:S01]  /*24a0*/  HADD2.F32 R5, -RZ, R24.H0_H0 ;  /* 0x20000018ff057230 */ /* 0x021fe20000004100 */
[----:B------:R-:W-:Y:S01]  /*24b0*/  ISETP.GT.AND P0, PT, R4, 0x8, PT ;  /* 0x000000080400780c */ /* 0x000fe20003f04270 */
[----:B------:R-:W-:Y:S03]  /*24c0*/  BSSY B1, `(.L_x_41) ;  /* 0x0000008000017945 */ /* 0x000fe60003800000 */
[----:B------:R-:W-:Y:S01]  /*24d0*/  FMUL R14, R5, R88 ;  /* 0x00000058050e7220 */ /* 0x000fe20000400000 */
[----:B------:R-:W-:-:S03]  /*24e0*/  ISETP.GT.AND P2, PT, R3, RZ, P0 ;  /* 0x000000ff0300720c */ /* 0x000fc60000744270 */
[----:B------:R-:W-:-:S05]  /*24f0*/  FFMA R14, R27, R23, R14 ;  /* 0x000000171b0e7223 */ /* 0x000fca000000000e */
[----:B------:R-:W-:-:S05]  /*2500*/  F2FP.F16.F32.PACK_AB R14, RZ, R14 ;  /* 0x0000000eff0e723e */ /* 0x000fca00000000ff */
[----:B------:R0:W-:Y:S01]  /*2510*/  @P1 STG.E.U16 desc[UR36][R12.64+0x2], R14 ;  /* 0x0000020e0c001986 */ /* 0x0001e2000c101524 */
[----:B------:R-:W-:Y:S05]  /*2520*/  @!P2 BRA `(.L_x_42) ;  /* 0x000000000004a947 */ /* 0x000fea0003800000 */
[----:B------:R3:W5:Y:S02]  /*2530*/  LDG.E.LTC128B.U16 R24, desc[UR36][R6.64+0x10] ;  /* 0x0000102406187981 */ /* 0x000764000c1e1520 */
.L_x_42:
[----:B------:R-:W-:Y:S05]  /*2540*/  BSYNC B1 ;  /* 0x0000000000017941 */ /* 0x000fea0003800000 */
.L_x_41:
[----:B-----5:R-:W-:Y:S01]  /*2550*/  HADD2.F32 R5, -RZ, R24.H0_H0 ;  /* 0x20000018ff057230 */ /* 0x020fe20000004100 */
        /* <DEDUP_REMOVED lines=9> */
.L_x_44:
[----:B------:R-:W-:Y:S05]  /*25f0*/  BSYNC B1 ;  /* 0x0000000000017941 */ /* 0x000fea0003800000 */
.L_x_43:
[----:B----45:R-:W-:Y:S01]  /*2600*/  HADD2.F32 R5, -RZ, R24.H0_H0 ;  /* 0x20000018ff057230 */ /* 0x030fe20000004100 */
[----:B------:R-:W-:Y:S01]  /*2610*/  ISETP.GT.AND P0, PT, R3, 0x8, P0 ;  /* 0x000000080300780c */ /* 0x000fe20000704270 */
[----:B------:R-:W-:Y:S03]  /*2620*/  BSSY B1, `(.L_x_45) ;  /* 0x0000007000017945 */ /* 0x000fe60003800000 */
[----:B0-----:R-:W-:-:S04]  /*2630*/  FMUL R14, R5, R88 ;  /* 0x00000058050e7220 */ /* 0x001fc80000400000 */
[----:B------:R-:W-:-:S05]  /*2640*/  FFMA R14, R29, R23, R14 ;  /* 0x000000171d0e7223 */ /* 0x000fca000000000e */
[----:B------:R-:W-:-:S05]  /*2650*/  F2FP.F16.F32.PACK_AB R14, RZ, R14 ;  /* 0x0000000eff0e723e */ /* 0x000fca00000000ff */
[----:B------:R0:W-:Y:S01]  /*2660*/  @P3 STG.E.U16 desc[UR36][R10.64+0x12], R14 ;  /* 0x0000120e0a003986 */ /* 0x0001e2000c101524 */
[----:B------:R-:W-:Y:S05]  /*2670*/  @!P0 BRA `(.L_x_46) ;  /* 0x0000000000048947 */ /* 0x000fea0003800000 */
[----:B------:R4:W5:Y:S02]  /*2680*/  LDG.E.LTC128B.U16 R24, desc[UR36][R8.64+0x10] ;  /* 0x0000102408187981 */ /* 0x000964000c1e1520 */
.L_x_46:
[----:B------:R-:W-:Y:S05]  /*2690*/  BSYNC B1 ;  /* 0x0000000000017941 */ /* 0x000fea0003800000 */
.L_x_45:
[----:B-----5:R-:W-:Y:S01]  /*26a0*/  HADD2.F32 R5, -RZ, R24.H0_H0 ;  /* 0x20000018ff057230 */ /* 0x020fe20000004100 */
[----:B------:R-:W-:Y:S01]  /*26b0*/  ISETP.GT.AND P1, PT, R3, 0x8, P1 ;  /* 0x000000080300780c */ /* 0x000fe20000f24270 */
[----:B------:R-:W-:Y:S03]  /*26c0*/  BSSY B1, `(.L_x_47) ;  /* 0x0000007000017945 */ /* 0x000fe60003800000 */
[----:B------:R-:W-:-:S04]  /*26d0*/  FMUL R5, R5, R88 ;  /* 0x0000005805057220 */ /* 0x000fc80000400000 */
[----:B------:R-:W-:-:S05]  /*26e0*/  FFMA R5, R30, R23, R5 ;  /* 0x000000171e057223 */ /* 0x000fca0000000005 */
[----:B------:R-:W-:-:S05]  /*26f0*/  F2FP.F16.F32.PACK_AB R5, RZ, R5 ;  /* 0x00000005ff05723e */ /* 0x000fca00000000ff */
[----:B------:R0:W-:Y:S01]  /*2700*/  @P0 STG.E.U16 desc[UR36][R12.64+0x10], R5 ;  /* 0x000010050c000986 */ /* 0x0001e2000c101524 */
[----:B------:R-:W-:Y:S05]  /*2710*/  @!P1 BRA `(.L_x_48) ;  /* 0x0000000000049947 */ /* 0x000fea0003800000 */
[----:B------:R0:W5:Y:S02]  /*2720*/  LDG.E.LTC128B.U16 R24, desc[UR36][R8.64+0x12] ;  /* 0x0000122408187981 */ /* 0x000164000c1e1520 */
.L_x_48:
[----:B------:R-:W-:Y:S05]  /*2730*/  BSYNC B1 ;  /* 0x0000000000017941 */ /* 0x000fea0003800000 */
.L_x_47:
        /* <DEDUP_REMOVED lines=10> */
.L_x_50:
[----:B------:R-:W-:Y:S05]  /*27e0*/  BSYNC B1 ;  /* 0x0000000000017941 */ /* 0x000fea0003800000 */
.L_x_49:
        /* <DEDUP_REMOVED lines=10> */
.L_x_52:
[----:B------:R-:W-:Y:S05]  /*2890*/  BSYNC B1 ;  /* 0x0000000000017941 */ /* 0x000fea0003800000 */
.L_x_51:
[----:B0----5:R-:W-:Y:S01]  /*28a0*/  HADD2.F32 R5, -RZ, R24.H0_H0 ;  /* 0x20000018ff057230 */ /* 0x021fe20000004100 */
        /* <DEDUP_REMOVED lines=8> */
.L_x_54:
[----:B------:R-:W-:Y:S05]  /*2930*/  BSYNC B1 ;  /* 0x0000000000017941 */ /* 0x000fea0003800000 */
.L_x_53:
        /* <DEDUP_REMOVED lines=9> */
.L_x_56:
[----:B------:R-:W-:Y:S05]  /*29d0*/  BSYNC B1 ;  /* 0x0000000000017941 */ /* 0x000fea0003800000 */
.L_x_55:
        /* <DEDUP_REMOVED lines=10> */
.L_x_58:
[----:B------:R-:W-:Y:S05]  /*2a80*/  BSYNC B1 ;  /* 0x0000000000017941 */ /* 0x000fea0003800000 */
.L_x_57:
        /* <DEDUP_REMOVED lines=10> */
.L_x_60:
[----:B------:R-:W-:Y:S05]  /*2b30*/  BSYNC B1 ;  /* 0x0000000000017941 */ /* 0x000fea0003800000 */
.L_x_59:
        /* <DEDUP_REMOVED lines=9> */
.L_x_62:
[----:B------:R-:W-:Y:S05]  /*2bd0*/  BSYNC B1 ;  /* 0x0000000000017941 */ /* 0x000fea0003800000 */
.L_x_61:
        /* <DEDUP_REMOVED lines=9> */
.L_x_64:
[----:B------:R-:W-:Y:S05]  /*2c70*/  BSYNC B1 ;  /* 0x0000000000017941 */ /* 0x000fea0003800000 */
.L_x_63:
        /* <DEDUP_REMOVED lines=10> */
.L_x_66:
[----:B------:R-:W-:Y:S05]  /*2d20*/  BSYNC B1 ;  /* 0x0000000000017941 */ /* 0x000fea0003800000 */
.L_x_65:
        /* <DEDUP_REMOVED lines=10> */
.L_x_68:
[----:B------:R-:W-:Y:S05]  /*2dd0*/  BSYNC B1 ;  /* 0x0000000000017941 */ /* 0x000fea0003800000 */
.L_x_67:
        /* <DEDUP_REMOVED lines=9> */
.L_x_70:
[----:B------:R-:W-:Y:S05]  /*2e70*/  BSYNC B1 ;  /* 0x0000000000017941 */ /* 0x000fea0003800000 */
.L_x_69:
        /* <DEDUP_REMOVED lines=9> */
.L_x_72:
[----:B------:R-:W-:Y:S05]  /*2f10*/  BSYNC B1 ;  /* 0x0000000000017941 */ /* 0x000fea0003800000 */
.L_x_71:
        /* <DEDUP_REMOVED lines=10> */
.L_x_74:
[----:B------:R-:W-:Y:S05]  /*2fc0*/  BSYNC B1 ;  /* 0x0000000000017941 */ /* 0x000fea0003800000 */
.L_x_73:
        /* <DEDUP_REMOVED lines=10> */
.L_x_76:
[----:B------:R-:W-:Y:S05]  /*3070*/  BSYNC B1 ;  /* 0x0000000000017941 */ /* 0x000fea0003800000 */
.L_x_75:
        /* <DEDUP_REMOVED lines=9> */
.L_x_78:
[----:B------:R-:W-:Y:S05]  /*3110*/  BSYNC B1 ;  /* 0x0000000000017941 */ /* 0x000fea0003800000 */
.L_x_77:
        /* <DEDUP_REMOVED lines=9> */
.L_x_80:
[----:B------:R-:W-:Y:S05]  /*31b0*/  BSYNC B1 ;  /* 0x0000000000017941 */ /* 0x000fea0003800000 */
.L_x_79:
        /* <DEDUP_REMOVED lines=10> */
.L_x_82:
[----:B------:R-:W-:Y:S05]  /*3260*/  BSYNC B1 ;  /* 0x0000000000017941 */ /* 0x000fea0003800000 */
.L_x_81:
        /* <DEDUP_REMOVED lines=10> */
.L_x_84:
[----:B------:R-:W-:Y:S05]  /*3310*/  BSYNC B1 ;  /* 0x0000000000017941 */ /* 0x000fea0003800000 */
.L_x_83:
        /* <DEDUP_REMOVED lines=9> */
.L_x_86:
[----:B------:R-:W-:Y:S05]  /*33b0*/  BSYNC B1 ;  /* 0x0000000000017941 */ /* 0x000fea0003800000 */
.L_x_85:
        /* <DEDUP_REMOVED lines=9> */
.L_x_88:
[----:B------:R-:W-:Y:S05]  /*3450*/  BSYNC B1 ;  /* 0x0000000000017941 */ /* 0x000fea0003800000 */
.L_x_87:
        /* <DEDUP_REMOVED lines=10> */
.L_x_90:
[----:B------:R-:W-:Y:S05]  /*3500*/  BSYNC B1 ;  /* 0x0000000000017941 */ /* 0x000fea0003800000 */
.L_x_89:
        /* <DEDUP_REMOVED lines=10> */
.L_x_92:
[----:B------:R-:W-:Y:S05]  /*35b0*/  BSYNC B1 ;  /* 0x0000000000017941 */ /* 0x000fea0003800000 */
.L_x_91:
        /* <DEDUP_REMOVED lines=9> */
.L_x_94:
[----:B------:R-:W-:Y:S05]  /*3650*/  BSYNC B1 ;  /* 0x0000000000017941 */ /* 0x000fea0003800000 */
.L_x_93:
        /* <DEDUP_REMOVED lines=9> */
.L_x_96:
[----:B------:R-:W-:Y:S05]  /*36f0*/  BSYNC B1 ;  /* 0x0000000000017941 */ /* 0x000fea0003800000 */
.L_x_95:
        /* <DEDUP_REMOVED lines=10> */
.L_x_98:
[----:B------:R-:W-:Y:S05]  /*37a0*/  BSYNC B1 ;  /* 0x0000000000017941 */ /* 0x000fea0003800000 */
.L_x_97:
        /* <DEDUP_REMOVED lines=10> */
.L_x_100:
[----:B------:R-:W-:Y:S05]  /*3850*/  BSYNC B1 ;  /* 0x0000000000017941 */ /* 0x000fea0003800000 */
.L_x_99:
        /* <DEDUP_REMOVED lines=9> */
.L_x_102:
[----:B------:R-:W-:Y:S05]  /*38f0*/  BSYNC B1 ;  /* 0x0000000000017941 */ /* 0x000fea0003800000 */
.L_x_101:
        /* <DEDUP_REMOVED lines=9> */
.L_x_104:
[----:B------:R-:W-:Y:S05]  /*3990*/  BSYNC B1 ;  /* 0x0000000000017941 */ /* 0x000fea0003800000 */
.L_x_103:
        /* <DEDUP_REMOVED lines=10> */
.L_x_106:
[----:B------:R-:W-:Y:S05]  /*3a40*/  BSYNC B1 ;  /* 0x0000000000017941 */ /* 0x000fea0003800000 */
.L_x_105:
        /* <DEDUP_REMOVED lines=10> */
.L_x_108:
[----:B------:R-:W-:Y:S05]  /*3af0*/  BSYNC B1 ;  /* 0x0000000000017941 */ /* 0x000fea0003800000 */
.L_x_107:
        /* <DEDUP_REMOVED lines=9> */
.L_x_110:
[----:B------:R-:W-:Y:S05]  /*3b90*/  BSYNC B1 ;  /* 0x0000000000017941 */ /* 0x000fea0003800000 */
.L_x_109:
        /* <DEDUP_REMOVED lines=9> */
.L_x_112:
[----:B------:R-:W-:Y:S05]  /*3c30*/  BSYNC B1 ;  /* 0x0000000000017941 */ /* 0x000fea0003800000 */
.L_x_111:
        /* <DEDUP_REMOVED lines=10> */
.L_x_114:
[----:B------:R-:W-:Y:S05]  /*3ce0*/  BSYNC B1 ;  /* 0x0000000000017941 */ /* 0x000fea0003800000 */
.L_x_113:
        /* <DEDUP_REMOVED lines=10> */
.L_x_116:
[----:B------:R-:W-:Y:S05]  /*3d90*/  BSYNC B1 ;  /* 0x0000000000017941 */ /* 0x000fea0003800000 */
.L_x_115:
        /* <DEDUP_REMOVED lines=9> */
.L_x_118:
[----:B------:R-:W-:Y:S05]  /*3e30*/  BSYNC B1 ;  /* 0x0000000000017941 */ /* 0x000fea0003800000 */
.L_x_117:
        /* <DEDUP_REMOVED lines=9> */
.L_x_120:
[----:B------:R-:W-:Y:S05]  /*3ed0*/  BSYNC B1 ;  /* 0x0000000000017941 */ /* 0x000fea0003800000 */
.L_x_119:
        /* <DEDUP_REMOVED lines=10> */
.L_x_122:
[----:B------:R-:W-:Y:S05]  /*3f80*/  BSYNC B1 ;  /* 0x0000000000017941 */ /* 0x000fea0003800000 */
.L_x_121:
        /* <DEDUP_REMOVED lines=10> */
.L_x_124:
[----:B------:R-:W-:Y:S05]  /*4030*/  BSYNC B1 ;  /* 0x0000000000017941 */ /* 0x000fea0003800000 */
.L_x_123:
        /* <DEDUP_REMOVED lines=9> */
.L_x_126:
[----:B------:R-:W-:Y:S05]  /*40d0*/  BSYNC B1 ;  /* 0x0000000000017941 */ /* 0x000fea0003800000 */
.L_x_125:
        /* <DEDUP_REMOVED lines=9> */
.L_x_128:
[----:B------:R-:W-:Y:S05]  /*4170*/  BSYNC B1 ;  /* 0x0000000000017941 */ /* 0x000fea0003800000 */
.L_x_127:
        /* <DEDUP_REMOVED lines=10> */
.L_x_130:
[----:B------:R-:W-:Y:S05]  /*4220*/  BSYNC B1 ;  /* 0x0000000000017941 */ /* 0x000fea0003800000 */
.L_x_129:
        /* <DEDUP_REMOVED lines=10> */
.L_x_132:
[----:B------:R-:W-:Y:S05]  /*42d0*/  BSYNC B1 ;  /* 0x0000000000017941 */ /* 0x000fea0003800000 */
.L_x_131:
        /* <DEDUP_REMOVED lines=9> */
.L_x_134:
[----:B------:R-:W-:Y:S05]  /*4370*/  BSYNC B1 ;  /* 0x0000000000017941 */ /* 0x000fea0003800000 */
.L_x_133:
        /* <DEDUP_REMOVED lines=9> */
.L_x_136:
[----:B------:R-:W-:Y:S05]  /*4410*/  BSYNC B1 ;  /* 0x0000000000017941 */ /* 0x000fea0003800000 */
.L_x_135:
        /* <DEDUP_REMOVED lines=10> */
.L_x_138:
[----:B------:R-:W-:Y:S05]  /*44c0*/  BSYNC B1 ;  /* 0x0000000000017941 */ /* 0x000fea0003800000 */
.L_x_137:
        /* <DEDUP_REMOVED lines=10> */
.L_x_140:
[----:B------:R-:W-:Y:S05]  /*4570*/  BSYNC B1 ;  /* 0x0000000000017941 */ /* 0x000fea0003800000 */
.L_x_139:
        /* <DEDUP_REMOVED lines=9> */
.L_x_142:
[----:B------:R-:W-:Y:S05]  /*4610*/  BSYNC B1 ;  /* 0x0000000000017941 */ /* 0x000fea0003800000 */
.L_x_141:
        /* <DEDUP_REMOVED lines=9> */
.L_x_144:
[----:B------:R-:W-:Y:S05]  /*46b0*/  BSYNC B1 ;  /* 0x0000000000017941 */ /* 0x000fea0003800000 */
.L_x_143:
        /* <DEDUP_REMOVED lines=10> */
.L_x_146:
[----:B------:R-:W-:Y:S05]  /*4760*/  BSYNC B1 ;  /* 0x0000000000017941 */ /* 0x000fea0003800000 */
.L_x_145:
        /* <DEDUP_REMOVED lines=10> */
.L_x_148:
[----:B------:R-:W-:Y:S05]  /*4810*/  BSYNC B1 ;  /* 0x0000000000017941 */ /* 0x000fea0003800000 */
.L_x_147:
        /* <DEDUP_REMOVED lines=9> */
.L_x_150:
[----:B------:R-:W-:Y:S05]  /*48b0*/  BSYNC B1 ;  /* 0x0000000000017941 */ /* 0x000fea0003800000 */
.L_x_149:
        /* <DEDUP_REMOVED lines=9> */
.L_x_152:
[----:B------:R-:W-:Y:S05]  /*4950*/  BSYNC B1 ;  /* 0x0000000000017941 */ /* 0x000fea0003800000 */
.L_x_151:
        /* <DEDUP_REMOVED lines=10> */
.L_x_154:
[----:B------:R-:W-:Y:S05]  /*4a00*/  BSYNC B1 ;  /* 0x0000000000017941 */ /* 0x000fea0003800000 */
.L_x_153:
[----:B-----5:R-:W-:Y:S01]  /*4a10*/  HADD2.F32 R5, -RZ, R24.H0_H0 ;  /* 0x20000018ff057230 */ /* 0x020fe20000004100 */
[----:B------:R-:W-:Y:S01]  /*4a20*/  ISETP.GT.AND P1, PT, R4, 0x79, PT ;  /* 0x000000790400780c */ /* 0x000fe20003f24270 */
[----:B------:R-:W-:Y:S01]  /*4a30*/  @P2 IMAD.MOV.U32 R4, RZ, RZ, R10 ;  /* 0x000000ffff042224 */ /* 0x000fe200078e000a */
[----:B------:R-:W-:Y:S02]  /*4a40*/  BSSY B1, `(.L_x_155) ;  /* 0x000000a000017945 */ /* 0x000fe40003800000 */
[----:B------:R-:W-:Y:S01]  /*4a50*/  FMUL R5, R5, R88 ;  /* 0x0000005805057220 */ /* 0x000fe20000400000 */
[----:B------:R-:W-:-:S03]  /*4a60*/  ISETP.GT.AND P3, PT, R3, RZ, P1 ;  /* 0x000000ff0300720c */ /* 0x000fc60000f64270 */
[----:B------:R-:W-:-:S05]  /*4a70*/  FFMA R5, R84, R23, R5 ;  /* 0x0000001754057223 */ /* 0x000fca0000000005 */
[----:B------:R-:W-:-:S04]  /*4a80*/  F2FP.F16.F32.PACK_AB R5, RZ, R5 ;  /* 0x00000005ff05723e */ /* 0x000fc800000000ff */
[----:B0-----:R-:W-:Y:S01]  /*4a90*/  PRMT R14, R5, 0x7610, R14 ;  /* 0x00007610050e7816 */ /* 0x001fe2000000000e */
[----:B------:R-:W-:-:S05]  /*4aa0*/  @P2 IMAD.MOV.U32 R5, RZ, RZ, R11 ;  /* 0x000000ffff052224 */ /* 0x000fca00078e000b */
[----:B------:R0:W-:Y:S01]  /*4ab0*/  @P2 STG.E.U16 desc[UR36][R4.64+0xf0], R14 ;  /* 0x0000f00e04002986 */ /* 0x0001e2000c101524 */
[----:B------:R-:W-:Y:S05]  /*4ac0*/  @!P3 BRA `(.L_x_156) ;  /* 0x000000000004b947 */ /* 0x000fea0003800000 */
[----:B------:R0:W5:Y:S02]  /*4ad0*/  LDG.E.LTC128B.U16 R24, desc[UR36][R6.64+0xf2] ;  /* 0x0000f22406187981 */ /* 0x000164000c1e1520 */
.L_x_156:
[----:B------:R-:W-:Y:S05]  /*4ae0*/  BSYNC B1 ;  /* 0x0000000000017941 */ /* 0x000fea0003800000 */
.L_x_155:
        /* <DEDUP_REMOVED lines=9> */
.L_x_158:
[----:B------:R-:W-:Y:S05]  /*4b80*/  BSYNC B1 ;  /* 0x0000000000017941 */ /* 0x000fea0003800000 */
.L_x_157:
[----:B-----5:R-:W-:Y:S01]  /*4b90*/  HADD2.F32 R5, -RZ, R24.H0_H0 ;  /* 0x20000018ff057230 */ /* 0x020fe20000004100 */
[----:B------:R-:W-:Y:S01]  /*4ba0*/  ISETP.GT.AND P1, PT, R3, 0x8, P1 ;  /* 0x000000080300780c */ /* 0x000fe20000f24270 */
[----:B0-----:R-:W-:Y:S01]  /*4bb0*/  @P0 IMAD.MOV.U32 R4, RZ, RZ, R12 ;  /* 0x000000ffff040224 */ /* 0x001fe200078e000c */
[----:B------:R-:W-:Y:S02]  /*4bc0*/  BSSY B1, `(.L_x_159) ;  /* 0x0000009000017945 */ /* 0x000fe40003800000 */
[----:B------:R-:W-:-:S04]  /*4bd0*/  FMUL R5, R5, R88 ;  /* 0x0000005805057220 */ /* 0x000fc80000400000 */
[----:B------:R-:W-:-:S05]  /*4be0*/  FFMA R5, R86, R23, R5 ;  /* 0x0000001756057223 */ /* 0x000fca0000000005 */
[----:B------:R-:W-:-:S04]  /*4bf0*/  F2FP.F16.F32.PACK_AB R5, RZ, R5 ;  /* 0x00000005ff05723e */ /* 0x000fc800000000ff */
[----:B-1-3--:R-:W-:Y:S01]  /*4c00*/  PRMT R6, R5, 0x7610, R6 ;  /* 0x0000761005067816 */ /* 0x00afe20000000006 */
[----:B------:R-:W-:-:S05]  /*4c10*/  @P0 IMAD.MOV.U32 R5, RZ, RZ, R13 ;  /* 0x000000ffff050224 */ /* 0x000fca00078e000d */
[----:B------:R0:W-:Y:S01]  /*4c20*/  @P0 STG.E.U16 desc[UR36][R4.64+0xf0], R6 ;  /* 0x0000f00604000986 */ /* 0x0001e2000c101524 */
[----:B------:R-:W-:Y:S05]  /*4c30*/  @!P1 BRA `(.L_x_160) ;  /* 0x0000000000049947 */ /* 0x000fea0003800000 */
[----:B------:R1:W5:Y:S02]  /*4c40*/  LDG.E.LTC128B.U16 R24, desc[UR36][R8.64+0xf2] ;  /* 0x0000f22408187981 */ /* 0x000364000c1e1520 */
.L_x_160:
[----:B------:R-:W-:Y:S05]  /*4c50*/  BSYNC B1 ;  /* 0x0000000000017941 */ /* 0x000fea0003800000 */
.L_x_159:
[----:B------:R-:W-:Y:S05]  /*4c60*/  @!P1 BRA `(.L_x_161) ;  /* 0x0000001000d09947 */ /* 0x000fea0003800000 */
[----:B-----5:R-:W-:-:S05]  /*4c70*/  HADD2.F32 R3, -RZ, R24.H0_H0 ;  /* 0x20000018ff037230 */ /* 0x020fca0000004100 */
[----:B0-----:R-:W-:-:S04]  /*4c80*/  FMUL R4, R3, R88 ;  /* 0x0000005803047220 */ /* 0x001fc80000400000 */
[----:B------:R-:W-:-:S05]  /*4c90*/  FFMA R4, R87, R23, R4 ;  /* 0x0000001757047223 */ /* 0x000fca0000000004 */
[----:B------:R-:W-:-:S05]  /*4ca0*/  F2FP.F16.F32.PACK_AB R4, RZ, R4 ;  /* 0x00000004ff04723e */ /* 0x000fca00000000ff */
[----:B------:R3:W-:Y:S01]  /*4cb0*/  STG.E.U16 desc[UR36][R12.64+0xf2], R4 ;  /* 0x0000f2040c007986 */ /* 0x0007e2000c101524 */
[----:B------:R-:W-:Y:S05]  /*4cc0*/  BRA `(.L_x_161) ;  /* 0x0000001000b87947 */ /* 0x000fea0003800000 */
.L_x_36:
[----:B------:R-:W-:Y:S01]  /*4cd0*/  ISETP.GT.AND P2, PT, R4, 0x1, PT ;  /* 0x000000010400780c */ /* 0x000fe20003f44270 */
[----:B------:R-:W-:Y:S01]  /*4ce0*/  ULDC.64 UR4, c[0x0][0x5c0] ;  /* 0x0001700000047ab9 */ /* 0x000fe20000000a00 */
[-C--:B------:R-:W-:Y:S01]  /*4cf0*/  FMUL R24, R24, R23.reuse ;  /* 0x0000001718187220 */ /* 0x080fe20000400000 */
[-C--:B------:R-:W-:Y:S01]  /*4d00*/  FMUL R25, R25, R23.reuse ;  /* 0x0000001719197220 */ /* 0x080fe20000400000 */
[----:B------:R-:W-:Y:S01]  /*4d10*/  ISETP.GT.AND P1, PT, R3, RZ, P2 ;  /* 0x000000ff0300720c */ /* 0x000fe20001724270 */
[-C--:B------:R-:W-:Y:S01]  /*4d20*/  FMUL R26, R26, R23.reuse ;  /* 0x000000171a1a7220 */ /* 0x080fe20000400000 */
[----:B------:R-:W-:Y:S01]  /*4d30*/  LEA R6, P4, R92, UR4, 0x1 ;  /* 0x000000045c067c11 */ /* 0x000fe2000f8808ff */
[-C--:B------:R-:W-:Y:S01]  /*4d40*/  FMUL R27, R27, R23.reuse ;  /* 0x000000171b1b7220 */ /* 0x080fe20000400000 */
[----:B------:R-:W-:Y:S01]  /*4d50*/  F2FP.F16.F32.PACK_AB R24, RZ, R24 ;  /* 0x00000018ff18723e */ /* 0x000fe200000000ff */
[-C--:B------:R-:W-:Y:S01]  /*4d60*/  FMUL R28, R28, R23.reuse ;  /* 0x000000171c1c7220 */ /* 0x080fe20000400000 */
[----:B------:R-:W-:Y:S01]  /*4d70*/  LEA.HI.X R7, R92, UR5, R109, 0x1, P4 ;  /* 0x000000055c077c11 */ /* 0x000fe2000a0f0c6d */
[----:B------:R-:W-:Y:S01]  /*4d80*/  FMUL R29, R29, R23 ;  /* 0x000000171d1d7220 */ /* 0x000fe20000400000 */
[----:B------:R-:W-:Y:S01]  /*4d90*/  F2FP.F16.F32.PACK_AB R25, RZ, R25 ;  /* 0x00000019ff19723e */ /* 0x000fe200000000ff */
[-C--:B------:R-:W-:Y:S01]  /*4da0*/  FMUL R30, R30, R23.reuse ;  /* 0x000000171e1e7220 */ /* 0x080fe20000400000 */
[----:B------:R-:W-:Y:S01]  /*4db0*/  ISETP.GT.AND P2, PT, R3, 0x8, P2 ;  /* 0x000000080300780c */ /* 0x000fe20001744270 */
[----:B------:R-:W-:Y:S01]  /*4dc0*/  @P3 STG.E.U16 desc[UR36][R6.64], R24 ;  /* 0x0000001806003986 */ /* 0x000fe2000c101524 */
[C---:B------:R-:W-:Y:S01]  /*4dd0*/  SHF.L.U64.HI R101, R100.reuse, 0x4, R101 ;  /* 0x0000000464657819 */ /* 0x040fe20000010265 */
[-C--:B------:R-:W-:Y:S01]  /*4de0*/  FMUL R31, R31, R23.reuse ;  /* 0x000000171f1f7220 */ /* 0x080fe20000400000 */
[----:B------:R-:W-:Y:S01]  /*4df0*/  LEA R8, P3, R100, R6, 0x4 ;  /* 0x0000000664087211 */ /* 0x000fe200078620ff */
[----:B------:R-:W-:Y:S01]  /*4e00*/  @P1 STG.E.U16 desc[UR36][R6.64+0x2], R25 ;  /* 0x0000021906001986 */ /* 0x000fe2000c101524 */
[----:B------:R-:W-:Y:S01]  /*4e10*/  ISETP.GT.AND P1, PT, R3, 0x8, P0 ;  /* 0x000000080300780c */ /* 0x000fe20000724270 */
[----:B------:R-:W-:Y:S01]  /*4e20*/  FMUL R32, R32, R23 ;  /* 0x0000001720207220 */ /* 0x000fe20000400000 */
[----:B------:R-:W-:Y:S01]  /*4e30*/  F2FP.F16.F32.PACK_AB R26, RZ, R26 ;  /* 0x0000001aff1a723e */ /* 0x000fe200000000ff */
[----:B------:R-:W-:Y:S01]  /*4e40*/  IMAD.X R9, R101, 0x1, R7, P3 ;  /* 0x0000000165097824 */ /* 0x000fe200018e0607 */
[----:B------:R-:W-:Y:S01]  /*4e50*/  F2FP.F16.F32.PACK_AB R27, RZ, R27 ;  /* 0x0000001bff1b723e */ /* 0x000fe200000000ff */
[-C--:B------:R-:W-:Y:S01]  /*4e60*/  FMUL R33, R33, R23.reuse ;  /* 0x0000001721217220 */ /* 0x080fe20000400000 */
[----:B------:R-:W-:Y:S01]  /*4e70*/  ISETP.GT.AND P0, PT, R4, 0x8, PT ;  /* 0x000000080400780c */ /* 0x000fe20003f04270 */
[-C--:B------:R-:W-:Y:S01]  /*4e80*/  FMUL R34, R34, R23.reuse ;  /* 0x0000001722227220 */ /* 0x080fe20000400000 */
[----:B------:R-:W-:Y:S01]  /*4e90*/  F2FP.F16.F32.PACK_AB R28, RZ, R28 ;  /* 0x0000001cff1c723e */ /* 0x000fe200000000ff */
[-C--:B------:R-:W-:Y:S01]  /*4ea0*/  FMUL R35, R35, R23.reuse ;  /* 0x0000001723237220 */ /* 0x080fe20000400000 */
[C---:B------:R-:W-:Y:S01]  /*4eb0*/  ISETP.GT.AND P4, PT, R3.reuse, RZ, P0 ;  /* 0x000000ff0300720c */ /* 0x040fe20000784270 */
[----:B------:R-:W-:Y:S01]  /*4ec0*/  FMUL R36, R36, R23 ;  /* 0x0000001724247220 */ /* 0x000fe20000400000 */
[----:B------:R-:W-:Y:S01]  /*4ed0*/  F2FP.F16.F32.PACK_AB R29, RZ, R29 ;  /* 0x0000001dff1d723e */ /* 0x000fe200000000ff */
[----:B------:R-:W-:Y:S01]  /*4ee0*/  @P1 STG.E.U16 desc[UR36][R8.64], R26 ;  /* 0x0000001a08001986 */ /* 0x000fe2000c101524 */
[----:B------:R-:W-:Y:S01]  /*4ef0*/  ISETP.GT.AND P1, PT, R3, 0x8, P0 ;  /* 0x000000080300780c */ /* 0x000fe20000724270 */
[-C--:B------:R-:W-:Y:S01]  /*4f00*/  FMUL R37, R37, R23.reuse ;  /* 0x0000001725257220 */ /* 0x080fe20000400000 */
[----:B------:R-:W-:Y:S01]  /*4f10*/  F2FP.F16.F32.PACK_AB R30, RZ, R30 ;  /* 0x0000001eff1e723e */ /* 0x000fe200000000ff */
[----:B------:R-:W-:Y:S01]  /*4f20*/  @P2 STG.E.U16 desc[UR36][R8.64+0x2], R27 ;  /* 0x0000021b08002986 */ /* 0x000fe2000c101524 */
[----:B------:R-:W-:Y:S01]  /*4f30*/  ISETP.GT.AND P2, PT, R4, 0x9, PT ;  /* 0x000000090400780c */ /* 0x000fe20003f44270 */
[----:B------:R-:W-:Y:S01]  /*4f40*/  FMUL R38, R38, R23 ;  /* 0x0000001726267220 */ /* 0x000fe20000400000 */
[----:B------:R-:W-:Y:S01]  /*4f50*/  F2FP.F16.F32.PACK_AB R31, RZ, R31 ;  /* 0x0000001fff1f723e */ /* 0x000fe200000000ff */
[-C--:B------:R-:W-:Y:S01]  /*4f60*/  FMUL R39, R39, R23.reuse ;  /* 0x0000001727277220 */ /* 0x080fe20000400000 */
[C---:B------:R-:W-:Y:S01]  /*4f70*/  ISETP.GT.AND P3, PT, R3.reuse, RZ, P2 ;  /* 0x000000ff0300720c */ /* 0x040fe20001764270 */
[----:B------:R-:W-:Y:S01]  /*4f80*/  @P4 STG.E.U16 desc[UR36][R6.64+0x10], R28 ;  /* 0x0000101c06004986 */ /* 0x000fe2000c101524 */
[----:B------:R-:W-:Y:S01]  /*4f90*/  ISETP.GT.AND P2, PT, R3, 0x8, P2 ;  /* 0x000000080300780c */ /* 0x000fe20001744270 */
[-C--:B------:R-:W-:Y:S01]  /*4fa0*/  FMUL R40, R40, R23.reuse ;  /* 0x0000001728287220 */ /* 0x080fe20000400000 */
[----:B------:R-:W-:Y:S01]  /*4fb0*/  ISETP.GT.AND P0, PT, R4, 0x10, PT ;  /* 0x000000100400780c */ /* 0x000fe20003f04270 */
[-C--:B------:R-:W-:Y:S01]  /*4fc0*/  FMUL R41, R41, R23.reuse ;  /* 0x0000001729297220 */ /* 0x080fe20000400000 */
[----:B------:R-:W-:Y:S01]  /*4fd0*/  F2FP.F16.F32.PACK_AB R32, RZ, R32 ;  /* 0x00000020ff20723e */ /* 0x000fe200000000ff */
[-C--:B------:R-:W-:Y:S01]  /*4fe0*/  FMUL R42, R42, R23.reuse ;  /* 0x000000172a2a7220 */ /* 0x080fe20000400000 */
[----:B------:R-:W-:Y:S01]  /*4ff0*/  ISETP.GT.AND P4, PT, R3, RZ, P0 ;  /* 0x000000ff0300720c */ /* 0x000fe20000784270 */
[----:B------:R-:W-:Y:S01]  /*5000*/  FMUL R43, R43, R23 ;  /* 0x000000172b2b7220 */ /* 0x000fe20000400000 */
[----:B------:R-:W-:Y:S01]  /*5010*/  F2FP.F16.F32.PACK_AB R33, RZ, R33 ;  /* 0x00000021ff21723e */ /* 0x000fe200000000ff */
[-C--:B------:R-:W-:Y:S01]  /*5020*/  FMUL R44, R44, R23.reuse ;  /* 0x000000172c2c7220 */ /* 0x080fe20000400000 */
[----:B------:R-:W-:Y:S01]  /*5030*/  F2FP.F16.F32.PACK_AB R34, RZ, R34 ;  /* 0x00000022ff22723e */ /* 0x000fe200000000ff */
[----:B------:R-:W-:Y:S01]  /*5040*/  @P3 STG.E.U16 desc[UR36][R6.64+0x12], R29 ;  /* 0x0000121d06003986 */ /* 0x000fe2000c101524 */
[----:B------:R-:W-:Y:S01]  /*5050*/  ISETP.GT.AND P3, PT, R4, 0x11, PT ;  /* 0x000000110400780c */ /* 0x000fe20003f64270 */
[----:B------:R-:W-:Y:S01]  /*5060*/  FMUL R45, R45, R23 ;  /* 0x000000172d2d7220 */ /* 0x000fe20000400000 */
[----:B------:R-:W-:Y:S01]  /*5070*/  F2FP.F16.F32.PACK_AB R35, RZ, R35 ;  /* 0x00000023ff23723e */ /* 0x000fe200000000ff */
[----:B------:R-:W-:Y:S01]  /*5080*/  @P1 STG.E.U16 desc[UR36][R8.64+0x10], R30 ;  /* 0x0000101e08001986 */ /* 0x000fe2000c101524 */
[C---:B------:R-:W-:Y:S01]  /*5090*/  ISETP.GT.AND P1, PT, R3.reuse, 0x8, P0 ;  /* 0x000000080300780c */ /* 0x040fe20000724270 */
[-C--:B------:R-:W-:Y:S01]  /*50a0*/  FMUL R46, R46, R23.reuse ;  /* 0x000000172e2e7220 */ /* 0x080fe20000400000 */
[----:B------:R-:W-:Y:S01]  /*50b0*/  ISETP.GT.AND P0, PT, R4, 0x18, PT ;  /* 0x000000180400780c */ /* 0x000fe20003f04270 */
[----:B------:R-:W-:Y:S01]  /*50c0*/  @P2 STG.E.U16 desc[UR36][R8.64+0x12], R31 ;  /* 0x0000121f08002986 */ /* 0x000fe2000c101524 */
[----:B------:R-:W-:Y:S01]  /*50d0*/  ISETP.GT.AND P2, PT, R3, RZ, P3 ;  /* 0x000000ff0300720c */ /* 0x000fe20001f44270 */
[-C--:B------:R-:W-:Y:S01]  /*50e0*/  FMUL R47, R47, R23.reuse ;  /* 0x000000172f2f7220 */ /* 0x080fe20000400000 */
[C---:B------:R-:W-:Y:S01]  /*50f0*/  ISETP.GT.AND P3, PT, R3.reuse, 0x8, P3 ;  /* 0x000000080300780c */ /* 0x040fe20001f64270 */
[----:B------:R-:W-:Y:S01]  /*5100*/  @P4 STG.E.U16 desc[UR36][R6.64+0x20], R32 ;  /* 0x0000202006004986 */ /* 0x000fe2000c101524 */
[----:B------:R-:W-:Y:S01]  /*5110*/  ISETP.GT.AND P4, PT, R3, RZ, P0 ;  /* 0x000000ff0300720c */ /* 0x000fe20000784270 */
[-C--:B------:R-:W-:Y:S01]  /*5120*/  FMUL R48, R48, R23.reuse ;  /* 0x0000001730307220 */ /* 0x080fe20000400000 */
[----:B------:R-:W-:Y:S01]  /*5130*/  F2FP.F16.F32.PACK_AB R36, RZ, R36 ;  /* 0x00000024ff24723e */ /* 0x000fe200000000ff */
[----:B------:R-:W-:Y:S01]  /*5140*/  FMUL R49, R49, R23 ;  /* 0x0000001731317220 */ /* 0x000fe20000400000 */
[----:B------:R-:W-:Y:S01]  /*5150*/  F2FP.F16.F32.PACK_AB R37, RZ, R37 ;  /* 0x00000025ff25723e */ /* 0x000fe200000000ff */
[-C--:B------:R-:W-:Y:S01]  /*5160*/  FMUL R50, R50, R23.reuse ;  /* 0x0000001732327220 */ /* 0x080fe20000400000 */
[----:B------:R-:W-:Y:S01]  /*5170*/  F2FP.F16.F32.PACK_AB R38, RZ, R38 ;  /* 0x00000026ff26723e */ /* 0x000fe200000000ff */
[----:B------:R-:W-:Y:S01]  /*5180*/  FMUL R51, R51, R23 ;  /* 0x0000001733337220 */ /* 0x000fe20000400000 */
[----:B------:R-:W-:Y:S01]  /*5190*/  F2FP.F16.F32.PACK_AB R39, RZ, R39 ;  /* 0x00000027ff27723e */ /* 0x000fe200000000ff */
[----:B------:R-:W-:Y:S01]  /*51a0*/  @P2 STG.E.U16 desc[UR36][R6.64+0x22], R33 ;  /* 0x0000222106002986 */ /* 0x000fe2000c101524 */
[----:B------:R-:W-:Y:S01]  /*51b0*/  F2FP.F16.F32.PACK_AB R40, RZ, R40 ;  /* 0x00000028ff28723e */ /* 0x000fe200000000ff */
[----:B------:R-:W-:Y:S01]  /*51c0*/  FMUL R52, R52, R23 ;  /* 0x0000001734347220 */ /* 0x000fe20000400000 */
[----:B------:R-:W-:Y:S01]  /*51d0*/  F2FP.F16.F32.PACK_AB R41, RZ, R41 ;  /* 0x00000029ff29723e */ /* 0x000fe200000000ff */
[----:B------:R-:W-:Y:S01]  /*51e0*/  @P1 STG.E.U16 desc[UR36][R8.64+0x20], R34 ;  /* 0x0000202208001986 */ /* 0x000fe2000c101524 */
[----:B------:R-:W-:Y:S01]  /*51f0*/  ISETP.GT.AND P1, PT, R3, 0x8, P0 ;  /* 0x000000080300780c */ /* 0x000fe20000724270 */
[-C--:B------:R-:W-:Y:S01]  /*5200*/  FMUL R53, R53, R23.reuse ;  /* 0x0000001735357220 */ /* 0x080fe20000400000 */
[C---:B------:R-:W-:Y:S01]  /*5210*/  ISETP.GT.AND P0, PT, R4.reuse, 0x20, PT ;  /* 0x000000200400780c */ /* 0x040fe20003f04270 */
[----:B------:R-:W-:Y:S01]  /*5220*/  @P3 STG.E.U16 desc[UR36][R8.64+0x22], R35 ;  /* 0x0000222308003986 */ /* 0x000fe2000c101524 */
[----:B------:R-:W-:Y:S01]  /*5230*/  ISETP.GT.AND P3, PT, R4, 0x19, PT ;  /* 0x000000190400780c */ /* 0x000fe20003f64270 */
[-C--:B------:R-:W-:Y:S01]  /*5240*/  FMUL R54, R54, R23.reuse ;  /* 0x0000001736367220 */ /* 0x080fe20000400000 */
[----:B------:R-:W-:Y:S01]  /*5250*/  F2FP.F16.F32.PACK_AB R42, RZ, R42 ;  /* 0x0000002aff2a723e */ /* 0x000fe200000000ff */
[----:B------:R-:W-:Y:S01]  /*5260*/  @P4 STG.E.U16 desc[UR36][R6.64+0x30], R36 ;  /* 0x0000302406004986 */ /* 0x000fe2000c101524 */
[----:B------:R-:W-:Y:S01]  /*5270*/  ISETP.GT.AND P2, PT, R3, RZ, P3 ;  /* 0x000000ff0300720c */ /* 0x000fe20001f44270 */
[-C--:B------:R-:W-:Y:S01]  /*5280*/  FMUL R55, R55, R23.reuse ;  /* 0x0000001737377220 */ /* 0x080fe20000400000 */
[C---:B------:R-:W-:Y:S01]  /*5290*/  ISETP.GT.AND P3, PT, R3.reuse, 0x8, P3 ;  /* 0x000000080300780c */ /* 0x040fe20001f64270 */
[-C--:B------:R-:W-:Y:S01]  /*52a0*/  FMUL R56, R56, R23.reuse ;  /* 0x0000001738387220 */ /* 0x080fe20000400000 */
[----:B------:R-:W-:Y:S01]  /*52b0*/  ISETP.GT.AND P4, PT, R3, RZ, P0 ;  /* 0x000000ff0300720c */ /* 0x000fe20000784270 */
[----:B------:R-:W-:Y:S01]  /*52c0*/  FMUL R57, R57, R23 ;  /* 0x0000001739397220 */ /* 0x000fe20000400000 */
[----:B------:R-:W-:Y:S01]  /*52d0*/  F2FP.F16.F32.PACK_AB R43, RZ, R43 ;  /* 0x0000002bff2b723e */ /* 0x000fe200000000ff */
[-C--:B------:R-:W-:Y:S01]  /*52e0*/  FMUL R58, R58, R23.reuse ;  /* 0x000000173a3a7220 */ /* 0x080fe20000400000 */
[----:B------:R-:W-:Y:S01]  /*52f0*/  F2FP.F16.F32.PACK_AB R44, RZ, R44 ;  /* 0x0000002cff2c723e */ /* 0x000fe200000000ff */
[----:B------:R-:W-:Y:S01]  /*5300*/  FMUL R59, R59, R23 ;  /* 0x000000173b3b7220 */ /* 0x000fe20000400000 */
[----:B------:R-:W-:Y:S01]  /*5310*/  F2FP.F16.F32.PACK_AB R45, RZ, R45 ;  /* 0x0000002dff2d723e */ /* 0x000fe200000000ff */
[----:B------:R-:W-:Y:S01]  /*5320*/  FMUL R60, R60, R23 ;  /* 0x000000173c3c7220 */ /* 0x000fe20000400000 */
[----:B------:R-:W-:Y:S01]  /*5330*/  F2FP.F16.F32.PACK_AB R46, RZ, R46 ;  /* 0x0000002eff2e723e */ /* 0x000fe200000000ff */
[----:B------:R-:W-:Y:S01]  /*5340*/  @P2 STG.E.U16 desc[UR36][R6.64+0x32], R37 ;  /* 0x0000322506002986 */ /* 0x000fe2000c101524 */
[----:B------:R-:W-:Y:S01]  /*5350*/  F2FP.F16.F32.PACK_AB R47, RZ, R47 ;  /* 0x0000002fff2f723e */ /* 0x000fe200000000ff */
[-C--:B------:R-:W-:Y:S01]  /*5360*/  FMUL R61, R61, R23.reuse ;  /* 0x000000173d3d7220 */ /* 0x080fe20000400000 */
[----:B------:R-:W-:Y:S01]  /*5370*/  F2FP.F16.F32.PACK_AB R48, RZ, R48 ;  /* 0x00000030ff30723e */ /* 0x000fe200000000ff */
[----:B------:R-:W-:Y:S01]  /*5380*/  @P1 STG.E.U16 desc[UR36][R8.64+0x30], R38 ;  /* 0x0000302608001986 */ /* 0x000fe2000c101524 */
[----:B------:R-:W-:Y:S01]  /*5390*/  ISETP.GT.AND P1, PT, R3, 0x8, P0 ;  /* 0x000000080300780c */ /* 0x000fe20000724270 */
[-C--:B------:R-:W-:Y:S01]  /*53a0*/  FMUL R62, R62, R23.reuse ;  /* 0x000000173e3e7220 */ /* 0x080fe20000400000 */
[C---:B------:R-:W-:Y:S01]  /*53b0*/  ISETP.GT.AND P0, PT, R4.reuse, 0x28, PT ;  /* 0x000000280400780c */ /* 0x040fe20003f04270 */
[----:B------:R-:W-:Y:S01]  /*53c0*/  @P3 STG.E.U16 desc[UR36][R8.64+0x32], R39 ;  /* 0x0000322708003986 */ /* 0x000fe2000c101524 */
[----:B------:R-:W-:Y:S01]  /*53d0*/  ISETP.GT.AND P3, PT, R4, 0x21, PT ;  /* 0x000000210400780c */ /* 0x000fe20003f64270 */
[----:B------:R-:W-:Y:S01]  /*53e0*/  FMUL R63, R63, R23 ;  /* 0x000000173f3f7220 */ /* 0x000fe20000400000 */
[----:B------:R-:W-:Y:S01]  /*53f0*/  F2FP.F16.F32.PACK_AB R49, RZ, R49 ;  /* 0x00000031ff31723e */ /* 0x000fe200000000ff */
[----:B------:R-:W-:Y:S01]  /*5400*/  @P4 STG.E.U16 desc[UR36][R6.64+0x40], R40 ;  /* 0x0000402806004986 */ /* 0x000fe2000c101524 */
[C---:B------:R-:W-:Y:S01]  /*5410*/  ISETP.GT.AND P2, PT, R3.reuse, RZ, P3 ;  /* 0x000000ff0300720c */ /* 0x040fe20001f44270 */
[-C--:B------:R-:W-:Y:S01]  /*5420*/  FMUL R64, R64, R23.reuse ;  /* 0x0000001740407220 */ /* 0x080fe20000400000 */
[----:B------:R-:W-:Y:S01]  /*5430*/  ISETP.GT.AND P3, PT, R3, 0x8, P3 ;  /* 0x000000080300780c */ /* 0x000fe20001f64270 */
[-C--:B------:R-:W-:Y:S01]  /*5440*/  FMUL R65, R65, R23.reuse ;  /* 0x0000001741417220 */ /* 0x080fe20000400000 */
        /* <DEDUP_REMOVED lines=62> */
[----:B------:R-:W-:-:S02]  /*5830*/  F2FP.F16.F32.PACK_AB R68, RZ, R68 ;  /* 0x00000044ff44723e */ /* 0x000fc400000000ff */
[----:B------:R-:W-:Y:S01]  /*5840*/  F2FP.F16.F32.PACK_AB R69, RZ, R69 ;  /* 0x00000045ff45723e */ /* 0x000fe200000000ff */
[----:B------:R-:W-:Y:S01]  /*5850*/  @P1 STG.E.U16 desc[UR36][R8.64+0x60], R50 ;  /* 0x0000603208001986 */ /* 0x000fe2000c101524 */
[C---:B------:R-:W-:Y:S02]  /*5860*/  ISETP.GT.AND P1, PT, R3.reuse, 0x8, P0 ;  /* 0x000000080300780c */ /* 0x040fe40000724270 */
[C---:B------:R-:W-:Y:S01]  /*5870*/  ISETP.GT.AND P0, PT, R4.reuse, 0x40, PT ;  /* 0x000000400400780c */ /* 0x040fe20003f04270 */
[----:B------:R-:W-:Y:S01]  /*5880*/  @P3 STG.E.U16 desc[UR36][R8.64+0x62], R51 ;  /* 0x0000623308003986 */ /* 0x000fe2000c101524 */
[----:B------:R-:W-:Y:S02]  /*5890*/  ISETP.GT.AND P3, PT, R4, 0x39, PT ;  /* 0x000000390400780c */ /* 0x000fe40003f64270 */
[----:B------:R-:W-:Y:S01]  /*58a0*/  F2FP.F16.F32.PACK_AB R70, RZ, R70 ;  /* 0x00000046ff46723e */ /* 0x000fe200000000ff */
[----:B------:R-:W-:Y:S01]  /*58b0*/  @P4 STG.E.U16 desc[UR36][R6.64+0x70], R52 ;  /* 0x0000703406004986 */ /* 0x000fe2000c101524 */
[----:B------:R-:W-:-:S02]  /*58c0*/  ISETP.GT.AND P2, PT, R3, RZ, P3 ;  /* 0x000000ff0300720c */ /* 0x000fc40001f44270 */
[C---:B------:R-:W-:Y:S02]  /*58d0*/  ISETP.GT.AND P3, PT, R3.reuse, 0x8, P3 ;  /* 0x000000080300780c */ /* 0x040fe40001f64270 */
[----:B------:R-:W-:Y:S02]  /*58e0*/  ISETP.GT.AND P4, PT, R3, RZ, P0 ;  /* 0x000000ff0300720c */ /* 0x000fe40000784270 */
[----:B------:R-:W-:Y:S02]  /*58f0*/  F2FP.F16.F32.PACK_AB R71, RZ, R71 ;  /* 0x00000047ff47723e */ /* 0x000fe400000000ff */
[----:B------:R-:W-:Y:S02]  /*5900*/  F2FP.F16.F32.PACK_AB R72, RZ, R72 ;  /* 0x00000048ff48723e */ /* 0x000fe400000000ff */
[----:B------:R-:W-:Y:S02]  /*5910*/  F2FP.F16.F32.PACK_AB R73, RZ, R73 ;  /* 0x00000049ff49723e */ /* 0x000fe400000000ff */
        /* <DEDUP_REMOVED lines=33> */
[----:B------:R-:W-:-:S03]  /*5b30*/  F2FP.F16.F32.PACK_AB R87, RZ, R87 ;  /* 0x00000057ff57723e */ /* 0x000fc600000000ff */
[----:B------:R-:W-:Y:S04]  /*5b40*/  @P2 STG.E.U16 desc[UR36][R6.64+0x92], R61 ;  /* 0x0000923d06002986 */ /* 0x000fe8000c101524 */
[----:B------:R-:W-:Y:S01]  /*5b50*/  @P1 STG.E.U16 desc[UR36][R8.64+0x90], R62 ;  /* 0x0000903e08001986 */ /* 0x000fe2000c101524 */
[----:B------:R-:W-:Y:S02]  /*5b60*/  ISETP.GT.AND P1, PT, R3, 0x8, P0 ;  /* 0x000000080300780c */ /* 0x000fe40000724270 */
[C---:B------:R-:W-:Y:S01]  /*5b70*/  ISETP.GT.AND P0, PT, R4.reuse, 0x58, PT ;  /* 0x000000580400780c */ /* 0x040fe20003f04270 */
[----:B------:R-:W-:Y:S01]  /*5b80*/  @P3 STG.E.U16 desc[UR36][R8.64+0x92], R63 ;  /* 0x0000923f08003986 */ /* 0x000fe2000c101524 */
[----:B------:R-:W-:-:S03]  /*5b90*/  ISETP.GT.AND P3, PT, R4, 0x51, PT ;  /* 0x000000510400780c */ /* 0x000fc60003f64270 */
[----:B------:R-:W-:Y:S01]  /*5ba0*/  @P4 STG.E.U16 desc[UR36][R6.64+0xa0], R64 ;  /* 0x0000a04006004986 */ /* 0x000fe2000c101524 */
[C---:B------:R-:W-:Y:S02]  /*5bb0*/  ISETP.GT.AND P2, PT, R3.reuse, RZ, P3 ;  /* 0x000000ff0300720c */ /* 0x040fe40001f44270 */
[C---:B------:R-:W-:Y:S02]  /*5bc0*/  ISETP.GT.AND P3, PT, R3.reuse, 0x8, P3 ;  /* 0x000000080300780c */ /* 0x040fe40001f64270 */
[----:B------:R-:W-:-:S09]  /*5bd0*/  ISETP.GT.AND P4, PT, R3, RZ, P0 ;  /* 0x000000ff0300720c */ /* 0x000fd20000784270 */
        /* <DEDUP_REMOVED lines=9> */
[C---:B------:R-:W-:Y:S02]  /*5c70*/  ISETP.GT.AND P3, PT, R3.reuse, RZ, P0 ;  /* 0x000000ff0300720c */ /* 0x040fe40000764270 */
[----:B------:R-:W-:-:S07]  /*5c80*/  ISETP.GT.AND P0, PT, R3, 0x8, P0 ;  /* 0x000000080300780c */ /* 0x000fce0000704270 */
[----:B------:R-:W-:Y:S04]  /*5c90*/  @P2 STG.E.U16 desc[UR36][R6.64+0xb2], R69 ;  /* 0x0000b24506002986 */ /* 0x000fe8000c101524 */
[----:B------:R-:W-:Y:S01]  /*5ca0*/  @P1 STG.E.U16 desc[UR36][R8.64+0xb0], R70 ;  /* 0x0000b04608001986 */ /* 0x000fe2000c101524 */
[----:B------:R-:W-:-:S03]  /*5cb0*/  ISETP.GT.AND P1, PT, R4, 0x68, PT ;  /* 0x000000680400780c */ /* 0x000fc60003f24270 */
        /* <DEDUP_REMOVED lines=11> */
[C---:B------:R-:W-:Y:S02]  /*5d70*/  ISETP.GT.AND P2, PT, R3.reuse, RZ, P0 ;  /* 0x000000ff0300720c */ /* 0x040fe40000744270 */
[----:B------:R-:W-:Y:S01]  /*5d80*/  ISETP.GT.AND P0, PT, R3, 0x8, P0 ;  /* 0x000000080300780c */ /* 0x000fe20000704270 */
[----:B------:R-:W-:Y:S01]  /*5d90*/  @P3 STG.E.U16 desc[UR36][R6.64+0xd0], R76 ;  /* 0x0000d04c06003986 */ /* 0x000fe2000c101524 */
[----:B------:R-:W-:-:S04]  /*5da0*/  ISETP.GT.AND P3, PT, R4, 0x70, PT ;  /* 0x000000700400780c */ /* 0x000fc80003f64270 */
[C---:B------:R-:W-:Y:S02]  /*5db0*/  ISETP.GT.AND P4, PT, R3.reuse, RZ, P3 ;  /* 0x000000ff0300720c */ /* 0x040fe40001f84270 */
[----:B------:R-:W-:-:S03]  /*5dc0*/  ISETP.GT.AND P3, PT, R3, 0x8, P3 ;  /* 0x000000080300780c */ /* 0x000fc60001f64270 */
[----:B------:R-:W-:Y:S01]  /*5dd0*/  @P2 STG.E.U16 desc[UR36][R6.64+0xd2], R77 ;  /* 0x0000d24d06002986 */ /* 0x000fe2000c101524 */
[----:B------:R-:W-:-:S03]  /*5de0*/  ISETP.GT.AND P2, PT, R4, 0x79, PT ;  /* 0x000000790400780c */ /* 0x000fc60003f44270 */
[----:B------:R-:W-:Y:S01]  /*5df0*/  @P1 STG.E.U16 desc[UR36][R8.64+0xd0], R78 ;  /* 0x0000d04e08001986 */ /* 0x000fe2000c101524 */
[----:B------:R-:W-:-:S03]  /*5e00*/  ISETP.GT.AND P1, PT, R4, 0x78, PT ;  /* 0x000000780400780c */ /* 0x000fc60003f24270 */
[----:B------:R-:W-:Y:S01]  /*5e10*/  @P0 STG.E.U16 desc[UR36][R8.64+0xd2], R79 ;  /* 0x0000d24f08000986 */ /* 0x000fe2000c101524 */
[----:B------:R-:W-:-:S03]  /*5e20*/  ISETP.GT.AND P0, PT, R4, 0x71, PT ;  /* 0x000000710400780c */ /* 0x000fc60003f04270 */
[----:B------:R-:W-:Y:S01]  /*5e30*/  @P4 STG.E.U16 desc[UR36][R6.64+0xe0], R80 ;  /* 0x0000e05006004986 */ /* 0x000fe2000c101524 */
[C---:B------:R-:W-:Y:S02]  /*5e40*/  ISETP.GT.AND P4, PT, R3.reuse, RZ, P0 ;  /* 0x000000ff0300720c */ /* 0x040fe40000784270 */
[----:B------:R-:W-:-:S11]  /*5e50*/  ISETP.GT.AND P0, PT, R3, 0x8, P0 ;  /* 0x000000080300780c */ /* 0x000fd60000704270 */
[----:B------:R-:W-:Y:S02]  /*5e60*/  @P4 IMAD.MOV.U32 R4, RZ, RZ, R6 ;  /* 0x000000ffff044224 */ /* 0x000fe400078e0006 */
[----:B------:R-:W-:-:S05]  /*5e70*/  @P4 IMAD.MOV.U32 R5, RZ, RZ, R7 ;  /* 0x000000ffff054224 */ /* 0x000fca00078e0007 */
[----:B------:R0:W-:Y:S01]  /*5e80*/  @P4 STG.E.U16 desc[UR36][R4.64+0xe2], R81 ;  /* 0x0000e25104004986 */ /* 0x0001e2000c101524 */
[C---:B------:R-:W-:Y:S02]  /*5e90*/  ISETP.GT.AND P4, PT, R3.reuse, RZ, P2 ;  /* 0x000000ff0300720c */ /* 0x040fe40001784270 */
[----:B------:R-:W-:Y:S01]  /*5ea0*/  ISETP.GT.AND P2, PT, R3, 0x8, P2 ;  /* 0x000000080300780c */ /* 0x000fe20001744270 */
[----:B0-----:R-:W-:Y:S02]  /*5eb0*/  @P3 IMAD.MOV.U32 R4, RZ, RZ, R8 ;  /* 0x000000ffff043224 */ /* 0x001fe400078e0008 */
[----:B------:R-:W-:-:S05]  /*5ec0*/  @P3 IMAD.MOV.U32 R5, RZ, RZ, R9 ;  /* 0x000000ffff053224 */ /* 0x000fca00078e0009 */
[----:B------:R0:W-:Y:S01]  /*5ed0*/  @P3 STG.E.U16 desc[UR36][R4.64+0xe0], R82 ;  /* 0x0000e05204003986 */ /* 0x0001e2000c101524 */
[C---:B------:R-:W-:Y:S02]  /*5ee0*/  ISETP.GT.AND P3, PT, R3.reuse, RZ, P1 ;  /* 0x000000ff0300720c */ /* 0x040fe40000f64270 */
[----:B------:R-:W-:Y:S01]  /*5ef0*/  ISETP.GT.AND P1, PT, R3, 0x8, P1 ;  /* 0x000000080300780c */ /* 0x000fe20000f24270 */
[----:B0-----:R-:W-:Y:S02]  /*5f00*/  @P0 IMAD.MOV.U32 R4, RZ, RZ, R8 ;  /* 0x000000ffff040224 */ /* 0x001fe400078e0008 */
[----:B------:R-:W-:-:S05]  /*5f10*/  @P0 IMAD.MOV.U32 R5, RZ, RZ, R9 ;  /* 0x000000ffff050224 */ /* 0x000fca00078e0009 */
[----:B------:R0:W-:Y:S03]  /*5f20*/  @P0 STG.E.U16 desc[UR36][R4.64+0xe2], R83 ;  /* 0x0000e25304000986 */ /* 0x0001e6000c101524 */
[----:B0-----:R-:W-:Y:S02]  /*5f30*/  @P3 IMAD.MOV.U32 R4, RZ, RZ, R6 ;  /* 0x000000ffff043224 */ /* 0x001fe400078e0006 */
[----:B------:R-:W-:-:S05]  /*5f40*/  @P3 IMAD.MOV.U32 R5, RZ, RZ, R7 ;  /* 0x000000ffff053224 */ /* 0x000fca00078e0007 */
[----:B------:R0:W-:Y:S04]  /*5f50*/  @P3 STG.E.U16 desc[UR36][R4.64+0xf0], R84 ;  /* 0x0000f05404003986 */ /* 0x0001e8000c101524 */
[----:B------:R1:W-:Y:S01]  /*5f60*/  @P4 STG.E.U16 desc[UR36][R6.64+0xf2], R85 ;  /* 0x0000f25506004986 */ /* 0x0003e2000c101524 */
[----:B0-----:R-:W-:Y:S02]  /*5f70*/  @P1 IMAD.MOV.U32 R4, RZ, RZ, R8 ;  /* 0x000000ffff041224 */ /* 0x001fe400078e0008 */
[----:B------:R-:W-:-:S05]  /*5f80*/  @P1 IMAD.MOV.U32 R5, RZ, RZ, R9 ;  /* 0x000000ffff051224 */ /* 0x000fca00078e0009 */
[----:B------:R1:W-:Y:S04]  /*5f90*/  @P1 STG.E.U16 desc[UR36][R4.64+0xf0], R86 ;  /* 0x0000f05604001986 */ /* 0x0003e8000c101524 */
[----:B------:R1:W-:Y:S02]  /*5fa0*/  @P2 STG.E.U16 desc[UR36][R8.64+0xf2], R87 ;  /* 0x0000f25708002986 */ /* 0x0003e4000c101524 */
.L_x_161:
[----:B------:R-:W-:Y:S05]  /*5fb0*/  BSYNC B0 ;  /* 0x0000000000007941 */ /* 0x000fea0003800000 */
.L_x_35:
[----:B------:R-:W-:Y:S01]  /*5fc0*/  ULDC UR4, c[0x0][0xc] ;  /* 0x0000030000047ab9 */ /* 0x000fe20000000800 */
[----:B------:R-:W-:Y:S01]  /*5fd0*/  ULDC UR5, c[0x0][0x10] ;  /* 0x0000040000057ab9 */ /* 0x000fe20000000800 */
[----:B------:R-:W0:Y:S01]  /*5fe0*/  LDC R3, c[0x0][0x14] ;  /* 0x00000500ff037b82 */ /* 0x000e220000000800 */
[----:B------:R-:W-:Y:S01]  /*5ff0*/  UIMAD.WIDE.U32 UR4, UR4, UR5, URZ ;  /* 0x00000005040472a5 */ /* 0x000fe2000f8e003f */
[----:B------:R-:W-:Y:S02]  /*6000*/  IMAD.MOV.U32 R93, RZ, RZ, -0x1 ;  /* 0xffffffffff5d7424 */ /* 0x000fe400078e00ff */
[----:B------:R-:W-:-:S03]  /*6010*/  IMAD.MOV.U32 R89, RZ, RZ, -0x1 ;  /* 0xffffffffff597424 */ /* 0x000fc600078e00ff */
[----:B0-----:R-:W-:-:S04]  /*6020*/  IMAD.WIDE.U32 R16, R3, UR4, R16 ;  /* 0x0000000403107c25 */ /* 0x001fc8000f8e0010 */
[----:B------:R-:W-:Y:S01]  /*6030*/  IMAD R3, R3, UR5, RZ ;  /* 0x0000000503037c24 */ /* 0x000fe2000f8e02ff */
[----:B------:R-:W-:Y:S02]  /*6040*/  ULDC.64 UR4, c[0x0][0x650] ;  /* 0x0001940000047ab9 */ /* 0x000fe40000000a00 */
[----:B------:R-:W-:Y:S01]  /*6050*/  ISETP.GE.U32.AND P0, PT, R16, UR4, PT ;  /* 0x0000000410007c0c */ /* 0x000fe2000bf06070 */
[--C-:B------:R-:W-:Y:S01]  /*6060*/  IMAD.IADD R17, R17, 0x1, R3.reuse ;  /* 0x0000000111117824 */ /* 0x100fe200078e0203 */
[----:B------:R-:W-:-:S04]  /*6070*/  PRMT R3, RZ, 0x7610, R3 ;  /* 0x00007610ff037816 */ /* 0x000fc80000000003 */
[----:B------:R-:W-:-:S13]  /*6080*/  ISETP.GE.U32.AND.EX P0, PT, R17, UR5, PT, P0 ;  /* 0x0000000511007c0c */ /* 0x000fda000bf06100 */
[----:B------:R-:W-:Y:S05]  /*6090*/  @P0 BRA `(.L_x_162) ;  /* 0x0000000400640947 */ /* 0x000fea0003800000 */
[----:B---3--:R-:W0:Y:S01]  /*60a0*/  S2R R12, SR_CTAID.X ;  /* 0x00000000000c7919 */ /* 0x008e220000002500 */
[----:B------:R-:W3:Y:S01]  /*60b0*/  LDC.64 R10, c[0x0][0x628] ;  /* 0x00018a00ff0a7b82 */ /* 0x000ee20000000a00 */
[----:B------:R-:W-:Y:S01]  /*60c0*/  ULDC UR4, c[0x0][0x150] ;  /* 0x0000540000047ab9 */ /* 0x000fe20000000800 */
[----:B-12-4-:R-:W-:Y:S01]  /*60d0*/  IMAD.MOV.U32 R8, RZ, RZ, R16 ;  /* 0x000000ffff087224 */ /* 0x016fe200078e0010 */
[----:B-----5:R-:W1:Y:S01]  /*60e0*/  S2R R24, SR_CTAID.Y ;  /* 0x0000000000187919 */ /* 0x020e620000002600 */
[----:B------:R-:W-:-:S04]  /*60f0*/  IMAD.MOV.U32 R9, RZ, RZ, R17 ;  /* 0x000000ffff097224 */ /* 0x000fc800078e0011 */
[----:B------:R-:W2:Y:S08]  /*6100*/  LDC R21, c[0x0][0x144] ;  /* 0x00005100ff157b82 */ /* 0x000eb00000000800 */
[----:B------:R-:W4:Y:S08]  /*6110*/  LDC R0, c[0x0][0x630] ;  /* 0x00018c00ff007b82 */ /* 0x000f300000000800 */
[----:B------:R-:W1:Y:S01]  /*6120*/  LDC.64 R14, c[0x0][0x620] ;  /* 0x00018800ff0e7b82 */ /* 0x000e620000000a00 */
[----:B---3--:R-:W-:-:S04]  /*6130*/  ISETP.NE.U32.AND P0, PT, R10, RZ, PT ;  /* 0x000000ff0a00720c */ /* 0x008fc80003f05070 */
[----:B------:R-:W-:Y:S02]  /*6140*/  ISETP.NE.AND.EX P0, PT, R11, RZ, PT, P0 ;  /* 0x000000ff0b00720c */ /* 0x000fe40003f05300 */
[----:B0-----:R-:W-:-:S05]  /*6150*/  I2FP.F32.U32 R3, R12 ;  /* 0x0000000c00037245 */ /* 0x001fca0000201000 */
[----:B------:R-:W-:-:S04]  /*6160*/  FMUL R3, R3, UR4 ;  /* 0x0000000403037c20 */ /* 0x000fc80008400000 */
[----:B------:R0:W3:Y:S02]  /*6170*/  F2I.U32.TRUNC.NTZ R20, R3 ;  /* 0x0000000300147305 */ /* 0x0000e4000020f000 */
[----:B--2-4-:R-:W-:Y:S05]  /*6180*/  @!P0 BRA `(.L_x_163) ;  /* 0x0000000000288947 */ /* 0x014fea0003800000 */
[----:B0-----:R-:W0:Y:S02]  /*6190*/  LDC R3, c[0x0][0x634] ;  /* 0x00018d00ff037b82 */ /* 0x001e240000000800 */
        /* <DEDUP_REMOVED lines=9> */
.L_x_163:
[----:B------:R-:W2:Y:S01]  /*6230*/  LDC.64 R28, c[0x0][0x640] ;  /* 0x00019000ff1c7b82 */ /* 0x000ea20000000a00 */
[-CC-:B------:R-:W-:Y:S01]  /*6240*/  SHF.R.U64 R89, R8, R0.reuse, R9.reuse ;  /* 0x0000000008597219 */ /* 0x180fe20000001209 */
[----:B---3--:R-:W-:Y:S01]  /*6250*/  IMAD.MOV R20, RZ, RZ, -R20 ;  /* 0x000000ffff147224 */ /* 0x008fe200078e0a14 */
[----:B------:R-:W-:Y:S01]  /*6260*/  SHF.R.U32.HI R0, RZ, R0, R9 ;  /* 0x00000000ff007219 */ /* 0x000fe20000011609 */
[----:B------:R-:W-:Y:S01]  /*6270*/  ULDC UR4, c[0x0][0x154] ;  /* 0x0000550000047ab9 */ /* 0x000fe20000000800 */
[----:B0-----:R-:W-:Y:S01]  /*6280*/  IADD3 R3, P0, RZ, -R89, RZ ;  /* 0x80000059ff037210 */ /* 0x001fe20007f1e0ff */
[----:B------:R-:W-:Y:S02]  /*6290*/  IMAD R21, R21, R20, R12 ;  /* 0x0000001415157224 */ /* 0x000fe400078e020c */
[----:B------:R-:W0:Y:S01]  /*62a0*/  LDC R6, c[0x0][0x618] ;  /* 0x00018600ff067b82 */ /* 0x000e220000000800 */
[----:B------:R-:W-:Y:S02]  /*62b0*/  IMAD.MOV.U32 R7, RZ, RZ, 0x1 ;  /* 0x00000001ff077424 */ /* 0x000fe400078e00ff */
[----:B------:R-:W-:-:S04]  /*62c0*/  IMAD.X R5, RZ, RZ, ~R0, P0 ;  /* 0x000000ffff057224 */ /* 0x000fc800000e0e00 */
[-C--:B-1----:R-:W-:Y:S01]  /*62d0*/  IMAD R0, R5, R14.reuse, RZ ;  /* 0x0000000e05007224 */ /* 0x082fe200078e02ff */
[----:B------:R-:W1:Y:S01]  /*62e0*/  LDC R8, c[0x0][0x608] ;  /* 0x00018200ff087b82 */ /* 0x000e620000000800 */
[----:B------:R-:W-:-:S04]  /*62f0*/  IMAD.WIDE.U32 R4, R3, R14, R16 ;  /* 0x0000000e03047225 */ /* 0x000fc800078e0010 */
[----:B------:R-:W-:Y:S01]  /*6300*/  IMAD R3, R3, R15, R0 ;  /* 0x0000000f03037224 */ /* 0x000fe200078e0200 */
[----:B------:R-:W-:Y:S02]  /*6310*/  I2FP.F32.U32 R0, R24 ;  /* 0x0000001800007245 */ /* 0x000fe40000201000 */
[----:B------:R-:W3:Y:S01]  /*6320*/  LDC R26, c[0x0][0x658] ;  /* 0x00019600ff1a7b82 */ /* 0x000ee20000000800 */
[----:B------:R-:W-:Y:S01]  /*6330*/  IMAD.IADD R3, R5, 0x1, R3 ;  /* 0x0000000105037824 */ /* 0x000fe200078e0203 */
[----:B--2---:R-:W-:Y:S01]  /*6340*/  ISETP.NE.U32.AND P0, PT, R28, RZ, PT ;  /* 0x000000ff1c00720c */ /* 0x004fe20003f05070 */
[----:B------:R-:W-:Y:S01]  /*6350*/  FMUL R0, R0, UR4 ;  /* 0x0000000400007c20 */ /* 0x000fe20008400000 */
[----:B------:R-:W-:Y:S02]  /*6360*/  IMAD.MOV.U32 R5, RZ, RZ, -0x1 ;  /* 0xffffffffff057424 */ /* 0x000fe400078e00ff */
[----:B------:R-:W-:Y:S01]  /*6370*/  ISETP.NE.AND.EX P0, PT, R29, RZ, PT, P0 ;  /* 0x000000ff1d00720c */ /* 0x000fe20003f05300 */
[----:B------:R2:W4:Y:S01]  /*6380*/  F2I.U32.TRUNC.NTZ R13, R0 ;  /* 0x00000000000d7305 */ /* 0x000522000020f000 */
[----:B------:R-:W2:Y:S01]  /*6390*/  LDC R15, c[0x0][0x148] ;  /* 0x00005200ff0f7b82 */ /* 0x000ea20000000800 */
[----:B0-----:R-:W-:-:S02]  /*63a0*/  SHF.R.U64 R12, R4, R6, R3 ;  /* 0x00000006040c7219 */ /* 0x001fc40000001203 */
[----:B------:R-:W-:-:S05]  /*63b0*/  SHF.R.U32.HI R3, RZ, R6, R3 ;  /* 0x00000006ff037219 */ /* 0x000fca0000011603 */
[----:B------:R-:W0:Y:S01]  /*63c0*/  LDC R20, c[0x0][0x600] ;  /* 0x00018000ff147b82 */ /* 0x000e220000000800 */
[-CC-:B-1----:R-:W-:Y:S02]  /*63d0*/  SHF.R.U64 R10, R12, R8.reuse, R3.reuse ;  /* 0x000000080c0a7219 */ /* 0x182fe40000001203 */
[----:B------:R-:W-:-:S05]  /*63e0*/  SHF.R.U32.HI R3, RZ, R8, R3 ;  /* 0x00000008ff037219 */ /* 0x000fca0000011603 */
[----:B------:R-:W1:Y:S01]  /*63f0*/  LDC R27, c[0x0][0x648] ;  /* 0x00019200ff1b7b82 */ /* 0x000e620000000800 */
[-C--:B---3--:R-:W-:Y:S02]  /*6400*/  SHF.L.U32 R4, R5, R26.reuse, RZ ;  /* 0x0000001a05047219 */ /* 0x088fe400000006ff */
[-CC-:B------:R-:W-:Y:S02]  /*6410*/  SHF.R.U64 R14, R10, R26.reuse, R3.reuse ;  /* 0x0000001a0a0e7219 */ /* 0x180fe40000001203 */
[----:B------:R-:W-:Y:S02]  /*6420*/  SHF.R.U32.HI R5, RZ, R26, R3 ;  /* 0x0000001aff057219 */ /* 0x000fe40000011603 */
[----:B------:R-:W-:Y:S01]  /*6430*/  LOP3.LUT R25, RZ, R4, RZ, 0x33, !PT ;  /* 0x00000004ff197212 */ /* 0x000fe200078e33ff */
[----:B------:R-:W3:Y:S01]  /*6440*/  LDC R30, c[0x0][0x638] ;  /* 0x00018e00ff1e7b82 */ /* 0x000ee20000000800 */
[----:B------:R-:W-:Y:S01]  /*6450*/  SHF.L.U32 R26, R7, R26, RZ ;  /* 0x0000001a071a7219 */ /* 0x000fe200000006ff */
[----:B------:R-:W-:-:S06]  /*6460*/  IMAD.MOV.U32 R4, RZ, RZ, R14 ;  /* 0x000000ffff047224 */ /* 0x000fcc00078e000e */
[----:B------:R-:W0:Y:S01]  /*6470*/  LDC R31, c[0x0][0x610] ;  /* 0x00018400ff1f7b82 */ /* 0x000e220000000800 */
[----:B----4-:R-:W-:Y:S05]  /*6480*/  @!P0 BRA `(.L_x_164) ;  /* 0x0000000000288947 */ /* 0x010fea0003800000 */
        /* <DEDUP_REMOVED lines=10> */
.L_x_164:
[----:B------:R-:W-:Y:S01]  /*6530*/  ISETP.NE.AND P0, PT, R2, 0x1, PT ;  /* 0x000000010200780c */ /* 0x000fe20003f05270 */
[----:B0-----:R-:W-:Y:S01]  /*6540*/  VIADD R7, R20, 0xffffffff ;  /* 0xffffffff14077836 */ /* 0x001fe20000000000 */
[----:B-12---:R-:W-:Y:S01]  /*6550*/  SHF.R.U64 R0, R4, R27, R5 ;  /* 0x0000001b04007219 */ /* 0x006fe20000001205 */
[----:B------:R-:W-:Y:S01]  /*6560*/  IMAD.MOV R13, RZ, RZ, -R13 ;  /* 0x000000ffff0d7224 */ /* 0x000fe200078e0a0d */
[----:B------:R-:W-:Y:S01]  /*6570*/  LOP3.LUT R5, R10, R25, RZ, 0xc0, !PT ;  /* 0x000000190a057212 */ /* 0x000fe200078ec0ff */
[----:B------:R-:W-:Y:S01]  /*6580*/  IMAD.MOV.U32 R4, RZ, RZ, 0x1 ;  /* 0x00000001ff047424 */ /* 0x000fe200078e00ff */
[----:B------:R-:W-:Y:S01]  /*6590*/  LOP3.LUT R12, R12, R7, RZ, 0xc0, !PT ;  /* 0x000000070c0c7212 */ /* 0x000fe200078ec0ff */
[----:B------:R-:W-:Y:S02]  /*65a0*/  IMAD.MOV R3, RZ, RZ, -R0 ;  /* 0x000000ffff037224 */ /* 0x000fe400078e0a00 */
[----:B------:R-:W-:Y:S02]  /*65b0*/  IMAD R0, R26, R0, R5 ;  /* 0x000000001a007224 */ /* 0x000fe400078e0205 */
[----:B---3--:R-:W-:-:S02]  /*65c0*/  IMAD R3, R3, R30, R14 ;  /* 0x0000001e03037224 */ /* 0x008fc400078e020e */
[----:B------:R-:W-:Y:S02]  /*65d0*/  @P0 IMAD R21, R15, R13, R24 ;  /* 0x0000000d0f150224 */ /* 0x000fe400078e0218 */
[----:B------:R-:W-:Y:S01]  /*65e0*/  IMAD R5, R3, R20, R12 ;  /* 0x0000001403057224 */ /* 0x000fe200078e020c */
[----:B------:R-:W-:Y:S01]  /*65f0*/  PRMT R3, R4, 0x7610, R3 ;  /* 0x0000761004037816 */ /* 0x000fe20000000003 */
[----:B------:R-:W-:-:S05]  /*6600*/  IMAD R0, R0, R31, R21 ;  /* 0x0000001f00007224 */ /* 0x000fca00078e0215 */
[----:B------:R-:W-:Y:S02]  /*6610*/  SEL R93, R5, R0, !P0 ;  /* 0x00000000055d7207 */ /* 0x000fe40004000000 */
[----:B------:R-:W-:-:S07]  /*6620*/  SEL R0, R0, R5, !P0 ;  /* 0x0000000500007207 */ /* 0x000fce0004000000 */
.L_x_162:
[----:B------:R-:W-:Y:S01]  /*6630*/  LOP3.LUT P0, RZ, R3, 0xff, RZ, 0xc0, !PT ;  /* 0x000000ff03ff7812 */ /* 0x000fe2000780c0ff */
[----:B------:R-:W-:-:S12]  /*6640*/  IMAD.MOV.U32 R92, RZ, RZ, R0 ;  /* 0x000000ffff5c7224 */ /* 0x000fd800078e0000 */
[----:B------:R-:W-:Y:S05]  /*6650*/  @P0 BRA `(.L_x_165) ;  /* 0xffffffac00240947 */ /* 0x000fea000383ffff */
[----:B------:R-:W-:Y:S05]  /*6660*/  EXIT ;  /* 0x000000000000794d */ /* 0x000fea0003800000 */
.L_x_8:
[----:B0-----:R-:W-:Y:S01]  /*6670*/  ULDC.64 UR4, c[0x0][0x650] ;  /* 0x0001940000047ab9 */ /* 0x001fe20000000a00 */
        /* <DEDUP_REMOVED lines=25> */
.L_x_167:
[----:B------:R-:W0:Y:S01]  /*6810*/  LDC.64 R28, c[0x0][0x640] ;  /* 0x00019000ff1c7b82 */ /* 0x000e220000000a00 */
[-CC-:B------:R-:W-:Y:S01]  /*6820*/  SHF.R.U64 R22, R12, R6.reuse, R13.reuse ;  /* 0x000000060c167219 */ /* 0x180fe2000000120d */
[----:B------:R-:W-:Y:S01]  /*6830*/  IMAD.MOV.U32 R30, RZ, RZ, 0x1 ;  /* 0x00000001ff1e7424 */ /* 0x000fe200078e00ff */
[----:B------:R-:W-:Y:S02]  /*6840*/  SHF.R.U32.HI R6, RZ, R6, R13 ;  /* 0x00000006ff067219 */ /* 0x000fe4000001160d */
        /* <DEDUP_REMOVED lines=8> */
[----:B------:R-:W-:Y:S01]  /*68d0*/  IMAD.IADD R9, R9, 0x1, R11 ;  /* 0x0000000109097824 */ /* 0x000fe200078e020b */
[----:B0-----:R-:W-:-:S04]  /*68e0*/  ISETP.NE.U32.AND P0, PT, R28, RZ, PT ;  /* 0x000000ff1c00720c */ /* 0x001fc80003f05070 */
[----:B------:R-:W-:Y:S02]  /*68f0*/  ISETP.NE.AND.EX P0, PT, R29, RZ, PT, P0 ;  /* 0x000000ff1d00720c */ /* 0x000fe40003f05300 */
[----:B------:R-:W0:Y:S01]  /*6900*/  LDC R20, c[0x0][0x600] ;  /* 0x00018000ff147b82 */ /* 0x000e220000000800 */
[-CC-:B-1----:R-:W-:Y:S01]  /*6910*/  SHF.R.U64 R14, R8, R10.reuse, R9.reuse ;  /* 0x0000000a080e7219 */ /* 0x182fe20000001209 */
[----:B------:R-:W-:Y:S01]  /*6920*/  IMAD.MOV.U32 R8, RZ, RZ, -0x1 ;  /* 0xffffffffff087424 */ /* 0x000fe200078e00ff */
[----:B------:R-:W-:-:S05]  /*6930*/  SHF.R.U32.HI R9, RZ, R10, R9 ;  /* 0x0000000aff097219 */ /* 0x000fca0000011609 */
[----:B------:R-:W1:Y:S01]  /*6940*/  LDC R24, c[0x0][0x648] ;  /* 0x00019200ff187b82 */ /* 0x000e620000000800 */
[-CC-:B--2---:R-:W-:Y:S02]  /*6950*/  SHF.R.U64 R23, R14, R12.reuse, R9.reuse ;  /* 0x0000000c0e177219 */ /* 0x184fe40000001209 */
[----:B------:R-:W-:-:S05]  /*6960*/  SHF.R.U32.HI R6, RZ, R12, R9 ;  /* 0x0000000cff067219 */ /* 0x000fca0000011609 */
[----:B------:R-:W2:Y:S01]  /*6970*/  LDC R26, c[0x0][0x638] ;  /* 0x00018e00ff1a7b82 */ /* 0x000ea20000000800 */
[-C--:B---3--:R-:W-:Y:S02]  /*6980*/  SHF.L.U32 R8, R8, R27.reuse, RZ ;  /* 0x0000001b08087219 */ /* 0x088fe400000006ff */
[-CC-:B------:R-:W-:Y:S02]  /*6990*/  SHF.R.U64 R25, R23, R27.reuse, R6.reuse ;  /* 0x0000001b17197219 */ /* 0x180fe40000001206 */
[----:B------:R-:W-:Y:S02]  /*69a0*/  LOP3.LUT R32, RZ, R8, RZ, 0x33, !PT ;  /* 0x00000008ff207212 */ /* 0x000fe400078e33ff */
[----:B------:R-:W-:Y:S01]  /*69b0*/  SHF.R.U32.HI R9, RZ, R27, R6 ;  /* 0x0000001bff097219 */ /* 0x000fe20000011606 */
[----:B------:R-:W3:Y:S01]  /*69c0*/  LDC R31, c[0x0][0x610] ;  /* 0x00018400ff1f7b82 */ /* 0x000ee20000000800 */
[----:B------:R-:W-:Y:S01]  /*69d0*/  IMAD.MOV.U32 R8, RZ, RZ, R25 ;  /* 0x000000ffff087224 */ /* 0x000fe200078e0019 */
[----:B------:R-:W-:Y:S06]  /*69e0*/  @!P0 BRA `(.L_x_168) ;  /* 0x0000000000288947 */ /* 0x000fec0003800000 */
        /* <DEDUP_REMOVED lines=10> */
.L_x_168:
[----:B------:R-:W-:Y:S02]  /*6a90*/  ISETP.NE.AND P0, PT, R2, 0x1, PT ;  /* 0x000000010200780c */ /* 0x000fe40003f05270 */
[----:B-1----:R-:W-:Y:S01]  /*6aa0*/  SHF.R.U64 R6, R8, R24, R9 ;  /* 0x0000001808067219 */ /* 0x002fe20000001209 */
[----:B0-----:R-:W-:Y:S01]  /*6ab0*/  VIADD R9, R20, 0xffffffff ;  /* 0xffffffff14097836 */ /* 0x001fe20000000000 */
[----:B------:R-:W-:Y:S02]  /*6ac0*/  SHF.L.U32 R30, R30, R27, RZ ;  /* 0x0000001b1e1e7219 */ /* 0x000fe400000006ff */
[----:B------:R-:W-:Y:S01]  /*6ad0*/  LOP3.LUT R5, R23, R32, RZ, 0xc0, !PT ;  /* 0x0000002017057212 */ /* 0x000fe200078ec0ff */
[----:B------:R-:W-:-:S04]  /*6ae0*/  IMAD.MOV R8, RZ, RZ, -R6 ;  /* 0x000000ffff087224 */ /* 0x000fc800078e0a06 */
[----:B------:R-:W-:Y:S01]  /*6af0*/  IMAD R6, R30, R6, R5 ;  /* 0x000000061e067224 */ /* 0x000fe200078e0205 */
[----:B------:R-:W-:Y:S01]  /*6b00*/  LOP3.LUT R5, R14, R9, RZ, 0xc0, !PT ;  /* 0x000000090e057212 */ /* 0x000fe200078ec0ff */
[----:B------:R-:W-:Y:S02]  /*6b10*/  @P0 IMAD R3, R7, R21, R4 ;  /* 0x0000001507030224 */ /* 0x000fe400078e0204 */
[----:B--2---:R-:W-:Y:S02]  /*6b20*/  IMAD R4, R8, R26, R25 ;  /* 0x0000001a08047224 */ /* 0x004fe400078e0219 */
[----:B---3--:R-:W-:Y:S02]  /*6b30*/  IMAD R3, R6, R31, R3 ;  /* 0x0000001f06037224 */ /* 0x008fe400078e0203 */
[----:B------:R-:W-:Y:S02]  /*6b40*/  IMAD R4, R4, R20, R5 ;  /* 0x0000001404047224 */ /* 0x000fe400078e0205 */
[----:B------:R-:W-:-:S02]  /*6b50*/  IMAD.MOV.U32 R8, RZ, RZ, 0x1 ;  /* 0x00000001ff087424 */ /* 0x000fc400078e00ff */
[----:B------:R-:W-:Y:S01]  /*6b60*/  IMAD.MOV.U32 R6, RZ, RZ, R22 ;  /* 0x000000ffff067224 */ /* 0x000fe200078e0016 */
[----:B------:R-:W-:Y:S02]  /*6b70*/  SEL R13, R4, R3, !P0 ;  /* 0x00000003040d7207 */ /* 0x000fe40004000000 */
[----:B------:R-:W-:-:S07]  /*6b80*/  SEL R20, R3, R4, !P0 ;  /* 0x0000000403147207 */ /* 0x000fce0004000000 */
.L_x_166:
[----:B------:R-:W-:-:S08]  /*6b90*/  NOP ;  /* 0x0000000000007918 */ /* 0x000fd00000000000 */
[----:B------:R-:W0:-:S00]  /*6ba0*/  USETMAXREG.DEALLOC.CTAPOOL 0x28 ;  /* 0x00000028000079c8 */ /* 0x000e0000080e0500 */
[----:B0-----:R-:W-:-:S13]  /*6bb0*/  ISETP.NE.AND P0, PT, R0, RZ, PT ;  /* 0x000000ff0000720c */ /* 0x001fda0003f05270 */
[----:B------:R-:W-:Y:S05]  /*6bc0*/  @P0 EXIT ;  /* 0x000000000000094d */ /* 0x000fea0003800000 */
[----:B------:R-:W-:Y:S01]  /*6bd0*/  LOP3.LUT P0, RZ, R8, 0xff, RZ, 0xc0, !PT ;  /* 0x000000ff08ff7812 */ /* 0x000fe2000780c0ff */
[----:B------:R-:W-:Y:S02]  /*6be0*/  IMAD.MOV.U32 R0, RZ, RZ, 0x1 ;  /* 0x00000001ff007424 */ /* 0x000fe400078e00ff */
[----:B------:R-:W-:-:S10]  /*6bf0*/  IMAD.MOV.U32 R3, RZ, RZ, RZ ;  /* 0x000000ffff037224 */ /* 0x000fd400078e00ff */
[----:B------:R-:W-:Y:S05]  /*6c00*/  @!P0 BRA `(.L_x_169) ;  /* 0x0000000c00448947 */ /* 0x000fea0003800000 */
[----:B------:R-:W0:Y:S01]  /*6c10*/  LDC R0, c[0x0][0x28c] ;  /* 0x0000a300ff007b82 */ /* 0x000e220000000800 */
[----:B------:R-:W-:Y:S01]  /*6c20*/  ULDC UR5, c[0x0][0x658] ;  /* 0x0001960000057ab9 */ /* 0x000fe20000000800 */
[----:B------:R-:W-:Y:S01]  /*6c30*/  UMOV UR7, 0xffffffff ;  /* 0xffffffff00077882 */ /* 0x000fe20000000000 */
[----:B------:R-:W-:Y:S01]  /*6c40*/  ULDC UR6, c[0x0][0xc] ;  /* 0x0000030000067ab9 */ /* 0x000fe20000000800 */
[----:B------:R-:W-:Y:S01]  /*6c50*/  USHF.L.U32 UR8, UR7, UR5, URZ ;  /* 0x0000000507087299 */ /* 0x000fe2000800063f */
[----:B------:R-:W-:Y:S01]  /*6c60*/  BSSY B0, `(.L_x_169) ;  /* 0x00000cb000007945 */ /* 0x000fe20003800000 */
[----:B------:R-:W-:Y:S01]  /*6c70*/  UMOV UR9, 0x1 ;  /* 0x0000000100097882 */ /* 0x000fe20000000000 */
[----:B------:R-:W-:Y:S01]  /*6c80*/  ULDC UR7, c[0x0][0x10] ;  /* 0x0000040000077ab9 */ /* 0x000fe20000000800 */
[----:B------:R-:W1:Y:S01]  /*6c90*/  S2UR UR10, SR_CgaCtaId ;  /* 0x00000000000a79c3 */ /* 0x000e620000008800 */
[----:B------:R-:W-:Y:S01]  /*6ca0*/  UIMAD.WIDE.U32 UR6, UR6, UR7, URZ ;  /* 0x00000007060672a5 */ /* 0x000fe2000f8e003f */
[----:B------:R-:W-:Y:S01]  /*6cb0*/  IMAD.MOV.U32 R9, RZ, RZ, 0x1 ;  /* 0x00000001ff097424 */ /* 0x000fe200078e00ff */
[----:B------:R-:W-:Y:S01]  /*6cc0*/  USHF.L.U32 UR18, UR9, UR5, URZ ;  /* 0x0000000509127299 */ /* 0x000fe2000800063f */
[----:B------:R-:W-:Y:S01]  /*6cd0*/  LOP3.LUT R8, R19, 0x2, RZ, 0xfc, !PT ;  /* 0x0000000213087812 */ /* 0x000fe200078efcff */
[----:B------:R-:W-:Y:S01]  /*6ce0*/  ULDC UR4, c[0x0][0x600] ;  /* 0x0001800000047ab9 */ /* 0x000fe20000000800 */
[----:B------:R-:W-:Y:S01]  /*6cf0*/  ULDC UR5, c[0x0][0x14] ;  /* 0x0000050000057ab9 */ /* 0x000fe20000000800 */
[----:B------:R-:W-:-:S02]  /*6d00*/  UIADD3 UR4, UR4, -0x1, URZ ;  /* 0xffffffff04047890 */ /* 0x000fc4000fffe03f */
[----:B------:R-:W-:Y:S02]  /*6d10*/  UIMAD.WIDE.U32 UR22, UR6, UR5, URZ ;  /* 0x00000005061672a5 */ /* 0x000fe4000f8e003f */
[----:B------:R-:W-:Y:S02]  /*6d20*/  UIMAD UR13, UR7, UR5, URZ ;  /* 0x00000005070d72a4 */ /* 0x000fe4000f8e023f */
[----:B------:R-:W-:Y:S02]  /*6d30*/  ULOP3.LUT UR17, URZ, UR8, URZ, 0x33, !UPT ;  /* 0x000000083f117292 */ /* 0x000fe4000f8e333f */
[----:B------:R-:W-:Y:S01]  /*6d40*/  UIADD3 UR13, UR23, UR13, URZ ;  /* 0x0000000d170d7290 */ /* 0x000fe2000fffe03f */
[----:B0-----:R-:W-:Y:S01]  /*6d50*/  VIADD R0, R0, 0x1f ;  /* 0x0000001f00007836 */ /* 0x001fe20000000000 */
[----:B------:R-:W-:-:S04]  /*6d60*/  ULDC.64 UR24, c[0x0][0x198] ;  /* 0x0000660000187ab9 */ /* 0x000fc80000000a00 */
[----:B------:R-:W-:Y:S01]  /*6d70*/  SHF.R.S32.HI R3, RZ, 0x1f, R0 ;  /* 0x0000001fff037819 */ /* 0x000fe20000011400 */
[----:B-1----:R-:W-:-:S03]  /*6d80*/  IMAD.U32 R11, RZ, RZ, UR10 ;  /* 0x0000000aff0b7e24 */ /* 0x002fc6000f8e00ff */
[----:B------:R-:W-:Y:S01]  /*6d90*/  LEA.HI R3, R3, R0, RZ, 0x5 ;  /* 0x0000000003037211 */ /* 0x000fe200078f28ff */
[----:B------:R-:W-:-:S03]  /*6da0*/  IMAD.MOV.U32 R0, RZ, RZ, 0x1 ;  /* 0x00000001ff007424 */ /* 0x000fc600078e00ff */
[----:B------:R-:W-:Y:S01]  /*6db0*/  SHF.R.S32.HI R10, RZ, 0x5, R3 ;  /* 0x00000005ff0a7819 */ /* 0x000fe20000011403 */
[----:B------:R-:W-:-:S04]  /*6dc0*/  IMAD.MOV.U32 R3, RZ, RZ, RZ ;  /* 0x000000ffff037224 */ /* 0x000fc800078e00ff */
[----:B------:R-:W-:-:S07]  /*6dd0*/  VIADD R12, R10, 0x1 ;  /* 0x000000010a0c7836 */ /* 0x000fce0000000000 */
.L_x_180:
[----:B------:R-:W-:-:S03]  /*6de0*/  UMOV UR5, 0xffffffff ;  /* 0xffffffff00057882 */ /* 0x000fc60000000000 */
[----:B------:R-:W-:Y:S05]  /*6df0*/  BRA.DIV UR5, `(.L_x_170) ;  /* 0x0000001605187947 */ /* 0x000fea000b800000 */
[----:B------:R-:W-:-:S13]  /*6e00*/  ELECT P6, URZ, PT ;  /* 0x00000000003f782f */ /* 0x000fda00038c0000 */
.L_x_201:
[----:B------:R-:W0:Y:S01]  /*6e10*/  LDC R4, c[0x0][0x28c] ;  /* 0x0000a300ff047b82 */ /* 0x000e220000000800 */
[----:B------:R-:W-:Y:S01]  /*6e20*/  BSSY B1, `(.L_x_171) ;  /* 0x000003b000017945 */ /* 0x000fe20003800000 */
[----:B0-----:R-:W-:-:S13]  /*6e30*/  ISETP.LT.OR P6, PT, R4, 0x1, !P6 ;  /* 0x000000010400780c */ /* 0x001fda00077c1670 */
[----:B------:R-:W-:Y:S05]  /*6e40*/  @P6 BRA `(.L_x_172) ;  /* 0x0000000000e06947 */ /* 0x000fea0003800000 */
[----:B------:R-:W-:Y:S02]  /*6e50*/  IMAD R20, R20, 0x2, R11 ;  /* 0x0000000214147824 */ /* 0x000fe400078e020b */
[----:B------:R-:W-:Y:S02]  /*6e60*/  IMAD.SHL.U32 R21, R13, 0x80, RZ ;  /* 0x000000800d157824 */ /* 0x000fe400078e00ff */
[----:B------:R-:W-:Y:S02]  /*6e70*/  IMAD.MOV.U32 R22, RZ, RZ, RZ ;  /* 0x000000ffff167224 */ /* 0x000fe400078e00ff */
[----:B------:R-:W-:Y:S02]  /*6e80*/  IMAD.MOV.U32 R4, RZ, RZ, R12 ;  /* 0x000000ffff047224 */ /* 0x000fe400078e000c */
[----:B------:R-:W-:Y:S02]  /*6e90*/  IMAD.MOV.U32 R5, RZ, RZ, R0 ;  /* 0x000000ffff057224 */ /* 0x000fe400078e0000 */
[----:B------:R-:W-:-:S02]  /*6ea0*/  IMAD.MOV.U32 R14, RZ, RZ, R3 ;  /* 0x000000ffff0e7224 */ /* 0x000fc400078e0003 */
[----:B------:R-:W-:-:S07]  /*6eb0*/  IMAD.SHL.U32 R15, R20, 0x40, RZ ;  /* 0x00000040140f7824 */ /* 0x000fce00078e00ff */
.L_x_175:
[----:B------:R-:W0:Y:S01]  /*6ec0*/  S2UR UR5, SR_CgaCtaId ;  /* 0x00000000000579c3 */ /* 0x000e220000008800 */
[----:B------:R-:W-:Y:S02]  /*6ed0*/  MOV R20, 0x400 ;  /* 0x0000040000147802 */ /* 0x000fe40000000f00 */
[----:B------:R-:W-:Y:S02]  /*6ee0*/  SHF.L.U32 R7, R5, 0x1f, RZ ;  /* 0x0000001f05077819 */ /* 0x000fe400000006ff */
[----:B------:R-:W-:-:S13]  /*6ef0*/  LOP3.LUT P1, RZ, R18, 0x7f, RZ, 0xc0, !PT ;  /* 0x0000007f12ff7812 */ /* 0x000fda000782c0ff */
[----:B------:R-:W1:Y:S01]  /*6f00*/  @!P1 LDC R13, c[0x0][0x500] ;  /* 0x00014000ff0d9b82 */ /* 0x000e620000000800 */
[----:B0-----:R-:W-:-:S05]  /*6f10*/  IMAD.U32 R11, RZ, RZ, UR5 ;  /* 0x00000005ff0b7e24 */ /* 0x001fca000f8e00ff */
[----:B------:R-:W-:-:S05]  /*6f20*/  LEA R23, R11, R20, 0x18 ;  /* 0x000000140b177211 */ /* 0x000fca00078ec0ff */
[----:B------:R-:W-:-:S04]  /*6f30*/  IMAD R20, R14, 0x8, R23 ;  /* 0x000000080e147824 */ /* 0x000fc800078e0217 */
[----:B------:R-:W0:Y:S02]  /*6f40*/  SYNCS.PHASECHK.TRANS64.TRYWAIT P0, [R20+URZ+0x70], R7 ;  /* 0x00007007140075a7 */ /* 0x000e24000800017f */
[----:B01----:R-:W-:Y:S05]  /*6f50*/  @!P0 BRA `(.L_x_173) ;  /* 0x0000001000e08947 */ /* 0x003fea0003800000 */
.L_x_202:
[----:B0-----:R-:W-:Y:S01]  /*6f60*/  PRMT R7, R8, 0x9910, RZ ;  /* 0x0000991008077816 */ /* 0x001fe200000000ff */
[----:B------:R0:W-:Y:S03]  /*6f70*/  @!P1 SYNCS.ARRIVE.TRANS64 RZ, [R20+URZ], R13 ;  /* 0x0000000d14ff99a7 */ /* 0x0001e6000800003f */
[----:B------:R-:W-:-:S13]  /*6f80*/  ISETP.NE.AND P0, PT, R7, 0x2, PT ;  /* 0x000000020700780c */ /* 0x000fda0003f05270 */
[----:B0-----:R-:W-:Y:S05]  /*6f90*/  @P0 BRA `(.L_x_174) ;  /* 0x0000000000040947 */ /* 0x001fea0003800000 */
[----:B------:R-:W-:Y:S01]  /*6fa0*/  BPT.TRAP 0x1 ;  /* 0x000000040000795c */ /* 0x000fe20000300000 */
.L_x_174:
[----:B------:R-:W-:Y:S01]  /*6fb0*/  IMAD R7, R14, 0x2, R11 ;  /* 0x000000020e077824 */ /* 0x000fe200078e020b */
[----:B------:R-:W-:Y:S01]  /*6fc0*/  R2UR UR9, R20 ;  /* 0x00000000140972ca */ /* 0x000fe200000e0000 */
[----:B------:R-:W-:Y:S01]  /*6fd0*/  VIADD R4, R4, 0xffffffff ;  /* 0xffffffff04047836 */ /* 0x000fe20000000000 */
[----:B------:R-:W-:Y:S01]  /*6fe0*/  UIADD3 UR6, UP0, UR24, 0xf0, URZ ;  /* 0x000000f018067890 */ /* 0x000fe2000ff1e03f */
[----:B------:R-:W-:Y:S01]  /*6ff0*/  IMAD.SHL.U32 R7, R7, 0x800, RZ ;  /* 0x0000080007077824 */ /* 0x000fe200078e00ff */
[----:B------:R-:W-:Y:S01]  /*7000*/  R2UR UR11, R15 ;  /* 0x000000000f0b72ca */ /* 0x000fe200000e0000 */
[----:B------:R-:W-:Y:S01]  /*7010*/  UIADD3 UR26, UP1, UR24, 0x1f0, URZ ;  /* 0x000001f0181a7890 */ /* 0x000fe2000ff3e03f */
[----:B------:R-:W-:Y:S01]  /*7020*/  R2UR UR10, R22 ;  /* 0x00000000160a72ca */ /* 0x000fe200000e0000 */
[--C-:B------:R-:W-:Y:S01]  /*7030*/  IMAD R7, R7, 0x2, R23.reuse ;  /* 0x0000000207077824 */ /* 0x100fe200078e0217 */
[----:B------:R-:W-:Y:S01]  /*7040*/  R2UR UR12, R6 ;  /* 0x00000000060c72ca */ /* 0x000fe200000e0000 */
[C---:B------:R-:W-:Y:S01]  /*7050*/  IMAD R23, R14.reuse, 0x2000, R23 ;  /* 0x000020000e177824 */ /* 0x040fe200078e0217 */
[----:B------:R-:W-:Y:S01]  /*7060*/  R2UR UR19, R21 ;  /* 0x00000000151372ca */ /* 0x000fe200000e0000 */
[----:B------:R-:W-:Y:S01]  /*7070*/  UIADD3.X UR7, URZ, UR25, URZ, UP0, !UPT ;  /* 0x000000193f077290 */ /* 0x000fe200087fe43f */
[----:B------:R-:W-:Y:S01]  /*7080*/  R2UR UR5, R7 ;  /* 0x00000000070572ca */ /* 0x000fe200000e0000 */
[----:B------:R-:W-:Y:S01]  /*7090*/  VIADD R14, R14, 0x1 ;  /* 0x000000010e0e7836 */ /* 0x000fe20000000000 */
[----:B------:R-:W-:Y:S01]  /*70a0*/  R2UR UR8, R23 ;  /* 0x00000000170872ca */ /* 0x000fe200000e0000 */
[----:B------:R-:W-:Y:S01]  /*70b0*/  UIADD3.X UR27, URZ, UR25, URZ, UP1, !UPT ;  /* 0x000000193f1b7290 */ /* 0x000fe20008ffe43f */
[----:B------:R-:W-:Y:S01]  /*70c0*/  ISETP.GT.AND P1, PT, R4, 0x1, PT ;  /* 0x000000010400780c */ /* 0x000fe20003f24270 */
[----:B------:R-:W-:Y:S01]  /*70d0*/  UMOV UR20, 0x30000 ;  /* 0x0003000000147882 */ /* 0x000fe20000000000 */
[----:B------:R-:W-:Y:S01]  /*70e0*/  UMOV UR14, 0x0 ;  /* 0x00000000000e7882 */ /* 0x000fe20000000000 */
[----:B------:R-:W-:Y:S01]  /*70f0*/  UMOV UR15, 0x10000000 ;  /* 0x10000000000f7882 */ /* 0x000fe20000000000 */
[----:B------:R-:W-:Y:S01]  /*7100*/  ISETP.NE.AND P0, PT, R14, 0xe, PT ;  /* 0x0000000e0e00780c */ /* 0x000fe20003f05270 */
[----:B------:R-:W-:-:S03]  /*7110*/  VIADD R22, R22, 0x20 ;  /* 0x0000002016167836 */ /* 0x000fc60000000000 */
[----:B------:R-:W-:Y:S01]  /*7120*/  SEL R20, RZ, 0x1, P0 ;  /* 0x00000001ff147807 */ /* 0x000fe20000000000 */
[----:B------:R-:W-:Y:S01]  /*7130*/  UIADD3 UR5, UR5, 0x200, URZ ;  /* 0x0000020005057890 */ /* 0x000fe2000fffe03f */
[----:B------:R-:W-:Y:S01]  /*7140*/  SEL R14, R14, RZ, P0 ;  /* 0x000000ff0e0e7207 */ /* 0x000fe20000000000 */
[----:B------:R-:W-:Y:S01]  /*7150*/  UIADD3 UR16, UR8, 0x1c200, URZ ;  /* 0x0001c20008107890 */ /* 0x000fe2000fffe03f */
[----:B------:R-:W-:-:S04]  /*7160*/  LOP3.LUT R5, R5, R20, RZ, 0x3c, !PT ;  /* 0x0000001405057212 */ /* 0x000fc800078e3cff */
[----:B------:R-:W-:Y:S02]  /*7170*/  UMOV UR8, UR5 ;  /* 0x0000000500087c82 */ /* 0x000fe40008000000 */
[----:B------:R0:W-:Y:S02]  /*7180*/  UTMALDG.3D.MULTICAST [UR8], [UR6], UR20, desc[UR14] ;  /* 0x00000e08060073b4 */ /* 0x0001e40008011814 */
[----:B0-----:R-:W-:Y:S01]  /*7190*/  UMOV UR8, UR16 ;  /* 0x0000001000087c82 */ /* 0x001fe20008000000 */
[----:B------:R-:W-:Y:S02]  /*71a0*/  UMOV UR11, UR19 ;  /* 0x00000013000b7c82 */ /* 0x000fe40008000000 */
[----:B------:R0:W-:Y:S02]  /*71b0*/  UTMALDG.3D [UR8], [UR26], desc[UR14] ;  /* 0x00000e081a0075b4 */ /* 0x0001e40008011000 */
[----:B0-----:R-:W-:Y:S05]  /*71c0*/  @P1 BRA `(.L_x_175) ;  /* 0xfffffffc003c1947 */ /* 0x001fea000383ffff */
.L_x_172:
[----:B------:R-:W-:Y:S05]  /*71d0*/  BSYNC B1 ;  /* 0x0000000000017941 */ /* 0x000fea0003800000 */
.L_x_171:
[----:B------:R-:W-:Y:S01]  /*71e0*/  LOP3.LUT P1, RZ, R9, 0xff, RZ, 0xc0, !PT ;  /* 0x000000ff09ff7812 */ /* 0x000fe2000782c0ff */
[C---:B------:R-:W-:Y:S01]  /*71f0*/  IMAD.IADD R6, R10.reuse, 0x1, R3 ;  /* 0x000000010a067824 */ /* 0x040fe200078e0203 */
[----:B------:R-:W-:Y:S01]  /*7200*/  ULDC.64 UR6, c[0x0][0x650] ;  /* 0x0001940000067ab9 */ /* 0x000fe20000000a00 */
[----:B------:R-:W-:Y:S01]  /*7210*/  ISETP.GE.U32.AND P2, PT, R10, 0xe, PT ;  /* 0x0000000e0a00780c */ /* 0x000fe20003f46070 */
[----:B------:R-:W-:Y:S01]  /*7220*/  BSSY B1, `(.L_x_176) ;  /* 0x000006c000017945 */ /* 0x000fe20003800000 */
[----:B------:R-:W-:Y:S01]  /*7230*/  IMAD.MOV.U32 R20, RZ, RZ, -0x1 ;  /* 0xffffffffff147424 */ /* 0x000fe200078e00ff */
[----:B------:R-:W-:Y:S01]  /*7240*/  ISETP.GT.U32.AND P0, PT, R6, 0xd, PT ;  /* 0x0000000d0600780c */ /* 0x000fe20003f04070 */
[----:B------:R-:W-:Y:S01]  /*7250*/  IMAD.MOV.U32 R13, RZ, RZ, -0x1 ;  /* 0xffffffffff0d7424 */ /* 0x000fe200078e00ff */
[----:B------:R-:W-:Y:S02]  /*7260*/  SHF.R.U32.HI R4, RZ, 0x1, R6 ;  /* 0x00000001ff047819 */ /* 0x000fe40000011606 */
[----:B------:R-:W-:-:S02]  /*7270*/  ISETP.LT.U32.AND P0, PT, R10, 0xe, P0 ;  /* 0x0000000e0a00780c */ /* 0x000fc40000701070 */
[----:B------:R-:W-:Y:S01]  /*7280*/  PRMT R9, RZ, 0x7610, R9 ;  /* 0x00007610ff097816 */ /* 0x000fe20000000009 */
[----:B------:R-:W0:Y:S01]  /*7290*/  @P1 S2R R11, SR_CgaCtaId ;  /* 0x00000000000b1919 */ /* 0x000e220000008800 */
[----:B------:R-:W-:Y:S01]  /*72a0*/  @P1 MOV R14, 0x400 ;  /* 0x00000400000e1802 */ /* 0x000fe20000000f00 */
[----:B------:R-:W-:Y:S01]  /*72b0*/  IMAD.WIDE.U32 R4, R4, -0x6db6db6d, RZ ;  /* 0x9249249304047825 */ /* 0x000fe200078e00ff */
[----:B------:R-:W-:-:S04]  /*72c0*/  SEL R3, RZ, 0x1, !P0 ;  /* 0x00000001ff037807 */ /* 0x000fc80004000000 */
[----:B------:R-:W-:Y:S02]  /*72d0*/  SHF.R.U32.HI R5, RZ, 0x2, R5 ;  /* 0x00000002ff057819 */ /* 0x000fe40000011605 */
[----:B------:R-:W-:Y:S02]  /*72e0*/  LOP3.LUT R0, R0, R3, RZ, 0x3c, !PT ;  /* 0x0000000300007212 */ /* 0x000fe400078e3cff */
[----:B------:R-:W-:Y:S01]  /*72f0*/  PRMT R4, RZ, 0x7610, R4 ;  /* 0x00007610ff047816 */ /* 0x000fe20000000004 */
[----:B------:R-:W-:Y:S01]  /*7300*/  IMAD R3, R5, -0xe, R6 ;  /* 0xfffffff205037824 */ /* 0x000fe200078e0206 */
[----:B------:R-:W-:Y:S01]  /*7310*/  @P2 LOP3.LUT R0, R0, 0x1, R5, 0x78, !PT ;  /* 0x0000000100002812 */ /* 0x000fe200078e7805 */
[----:B------:R-:W-:Y:S01]  /*7320*/  IMAD.MOV.U32 R6, RZ, RZ, -0x1 ;  /* 0xffffffffff067424 */ /* 0x000fe200078e00ff */
[----:B0-----:R-:W-:-:S04]  /*7330*/  @P1 LEA R14, R11, R14, 0x18 ;  /* 0x0000000e0b0e1211 */ /* 0x001fc800078ec0ff */
[----:B------:R0:W-:Y:S01]  /*7340*/  @P1 SYNCS.ARRIVE.TRANS64.A1T0 RZ, [R14+URZ+0xf8], RZ ;  /* 0x0000f8ff0eff19a7 */ /* 0x0001e2000810003f */
[----:B------:R-:W-:-:S04]  /*7350*/  IADD3 R16, P1, R16, UR22, RZ ;  /* 0x0000001610107c10 */ /* 0x000fc8000ff3e0ff */
[----:B------:R-:W-:Y:S02]  /*7360*/  IADD3.X R17, R17, UR13, RZ, P1, !PT ;  /* 0x0000000d11117c10 */ /* 0x000fe40008ffe4ff */
[----:B------:R-:W-:-:S04]  /*7370*/  ISETP.GE.U32.AND P0, PT, R16, UR6, PT ;  /* 0x0000000610007c0c */ /* 0x000fc8000bf06070 */
[----:B------:R-:W-:-:S13]  /*7380*/  ISETP.GE.U32.AND.EX P0, PT, R17, UR7, PT, P0 ;  /* 0x0000000711007c0c */ /* 0x000fda000bf06100 */
[----:B0-----:R-:W-:Y:S05]  /*7390*/  @P0 BRA `(.L_x_177) ;  /* 0x0000000400500947 */ /* 0x001fea0003800000 */
[----:B------:R-:W0:Y:S01]  /*73a0*/  S2R R15, SR_CTAID.X ;  /* 0x00000000000f7919 */ /* 0x000e220000002500 */
[----:B------:R-:W-:Y:S01]  /*73b0*/  ULDC.64 UR6, c[0x0][0x628] ;  /* 0x00018a0000067ab9 */ /* 0x000fe20000000a00 */
[----:B------:R-:W1:Y:S01]  /*73c0*/  LDC R20, c[0x0][0x144] ;  /* 0x00005100ff147b82 */ /* 0x000e620000000800 */
[----:B------:R-:W-:Y:S01]  /*73d0*/  ISETP.NE.U32.AND P0, PT, RZ, UR6, PT ;  /* 0x00000006ff007c0c */ /* 0x000fe2000bf05070 */
[----:B------:R-:W2:Y:S01]  /*73e0*/  S2R R13, SR_CTAID.Y ;  /* 0x00000000000d7919 */ /* 0x000ea20000002600 */
[----:B------:R-:W-:Y:S01]  /*73f0*/  ULDC UR8, c[0x0][0x630] ;  /* 0x00018c0000087ab9 */ /* 0x000fe20000000800 */
[----:B------:R-:W-:Y:S01]  /*7400*/  ULDC UR9, c[0x0][0x150] ;  /* 0x0000540000097ab9 */ /* 0x000fe20000000800 */
[----:B------:R-:W-:Y:S01]  /*7410*/  ISETP.NE.AND.EX P0, PT, RZ, UR7, PT, P0 ;  /* 0x00000007ff007c0c */ /* 0x000fe2000bf05300 */
[----:B------:R-:W-:Y:S02]  /*7420*/  IMAD.MOV.U32 R4, RZ, RZ, R16 ;  /* 0x000000ffff047224 */ /* 0x000fe400078e0010 */
[----:B------:R-:W-:Y:S01]  /*7430*/  IMAD.MOV.U32 R5, RZ, RZ, R17 ;  /* 0x000000ffff057224 */ /* 0x000fe200078e0011 */
[----:B0-----:R-:W-:-:S09]  /*7440*/  I2FP.F32.U32 R22, R15 ;  /* 0x0000000f00167245 */ /* 0x001fd20000201000 */
[----:B------:R-:W-:Y:S05]  /*7450*/  @!P0 BRA `(.L_x_178) ;  /* 0x0000000000288947 */ /* 0x000fea0003800000 */
[----:B------:R-:W-:Y:S02]  /*7460*/  ULDC UR5, c[0x0][0x634] ;  /* 0x00018d0000057ab9 */ /* 0x000fe40000000800 */
[----:B------:R-:W-:-:S05]  /*7470*/  IADD3 R5, P0, R16, UR5, RZ ;  /* 0x0000000510057c10 */ /* 0x000fca000ff1e0ff */
[----:B------:R-:W-:-:S04]  /*7480*/  IMAD.X R21, RZ, RZ, R17, P0 ;  /* 0x000000ffff157224 */ /* 0x000fc800000e0611 */
[----:B------:R-:W-:-:S04]  /*7490*/  IMAD.WIDE.U32 R6, R21, UR6, RZ ;  /* 0x0000000615067c25 */ /* 0x000fc8000f8e00ff */
[----:B------:R-:W-:-:S04]  /*74a0*/  IMAD.WIDE.U32 R6, P0, R5, UR7, R6 ;  /* 0x0000000705067c25 */ /* 0x000fc8000f800006 */
[----:B------:R-:W-:-:S04]  /*74b0*/  IMAD.WIDE.U32 R4, R5, UR6, RZ ;  /* 0x0000000605047c25 */ /* 0x000fc8000f8e00ff */
[----:B------:R-:W-:Y:S01]  /*74c0*/  IMAD.MOV.U32 R4, RZ, RZ, R7 ;  /* 0x000000ffff047224 */ /* 0x000fe200078e0007 */
[----:B------:R-:W-:Y:S01]  /*74d0*/  IADD3 RZ, P1, R5, R6, RZ ;  /* 0x0000000605ff7210 */ /* 0x000fe20007f3e0ff */
[----:B------:R-:W-:-:S04]  /*74e0*/  IMAD.X R5, RZ, RZ, RZ, P0 ;  /* 0x000000ffff057224 */ /* 0x000fc800000e06ff */
[----:B------:R-:W-:-:S08]  /*74f0*/  IMAD.WIDE.U32.X R4, R21, UR7, R4, P1 ;  /* 0x0000000715047c25 */ /* 0x000fd000088e0404 */
.L_x_178:
[----:B------:R-:W-:Y:S01]  /*7500*/  FMUL R22, R22, UR9 ;  /* 0x0000000916167c20 */ /* 0x000fe20008400000 */
[--C-:B------:R-:W-:Y:S01]  /*7510*/  SHF.R.U64 R14, R4, UR8, R5.reuse ;  /* 0x00000008040e7c19 */ /* 0x100fe20008001205 */
[----:B------:R-:W-:Y:S01]  /*7520*/  ULDC.64 UR6, c[0x0][0x620] ;  /* 0x0001880000067ab9 */ /* 0x000fe20000000a00 */
[----:B------:R-:W-:Y:S01]  /*7530*/  SHF.R.U32.HI R4, RZ, UR8, R5 ;  /* 0x00000008ff047c19 */ /* 0x000fe20008011605 */
[----:B------:R-:W-:Y:S01]  /*7540*/  ULDC.64 UR8, c[0x0][0x640] ;  /* 0x0001900000087ab9 */ /* 0x000fe20000000a00 */
[----:B------:R-:W-:Y:S01]  /*7550*/  IADD3 R5, P0, RZ, -R14, RZ ;  /* 0x8000000eff057210 */ /* 0x000fe20007f1e0ff */
[----:B------:R-:W0:Y:S01]  /*7560*/  F2I.U32.TRUNC.NTZ R22, R22 ;  /* 0x0000001600167305 */ /* 0x000e22000020f000 */
[----:B------:R-:W-:-:S03]  /*7570*/  ULDC UR5, c[0x0][0x618] ;  /* 0x0001860000057ab9 */ /* 0x000fc60000000800 */
[----:B------:R-:W-:Y:S01]  /*7580*/  IMAD.X R4, RZ, RZ, ~R4, P0 ;  /* 0x000000ffff047224 */ /* 0x000fe200000e0e04 */
[----:B------:R-:W-:-:S03]  /*7590*/  ISETP.NE.U32.AND P0, PT, RZ, UR8, PT ;  /* 0x00000008ff007c0c */ /* 0x000fc6000bf05070 */
[----:B------:R-:W-:Y:S01]  /*75a0*/  IMAD R4, R4, UR6, RZ ;  /* 0x0000000604047c24 */ /* 0x000fe2000f8e02ff */
[----:B------:R-:W-:-:S03]  /*75b0*/  ISETP.NE.AND.EX P0, PT, RZ, UR9, PT, P0 ;  /* 0x00000009ff007c0c */ /* 0x000fc6000bf05300 */
[C---:B------:R-:W-:Y:S02]  /*75c0*/  IMAD R7, R5.reuse, UR7, R4 ;  /* 0x0000000705077c24 */ /* 0x040fe4000f8e0204 */
[----:B------:R-:W-:Y:S01]  /*75d0*/  IMAD.WIDE.U32 R4, R5, UR6, R16 ;  /* 0x0000000605047c25 */ /* 0x000fe2000f8e0010 */
[----:B------:R-:W-:-:S03]  /*75e0*/  ULDC UR6, c[0x0][0x154] ;  /* 0x0000550000067ab9 */ /* 0x000fc60000000800 */
[----:B0-----:R-:W-:Y:S02]  /*75f0*/  IMAD.MOV R6, RZ, RZ, -R22 ;  /* 0x000000ffff067224 */ /* 0x001fe400078e0a16 */
[----:B------:R-:W-:Y:S02]  /*7600*/  IMAD.IADD R5, R5, 0x1, R7 ;  /* 0x0000000105057824 */ /* 0x000fe400078e0207 */
[----:B-1----:R-:W-:Y:S01]  /*7610*/  IMAD R15, R20, R6, R15 ;  /* 0x00000006140f7224 */ /* 0x002fe200078e020f */
[----:B--2---:R-:W-:Y:S01]  /*7620*/  I2FP.F32.U32 R6, R13 ;  /* 0x0000000d00067245 */ /* 0x004fe20000201000 */
[----:B------:R-:W0:Y:S01]  /*7630*/  LDC R20, c[0x0][0x148] ;  /* 0x00005200ff147b82 */ /* 0x000e220000000800 */
[--C-:B------:R-:W-:Y:S02]  /*7640*/  SHF.R.U64 R21, R4, UR5, R5.reuse ;  /* 0x0000000504157c19 */ /* 0x100fe40008001205 */
[----:B------:R-:W-:Y:S01]  /*7650*/  SHF.R.U32.HI R4, RZ, UR5, R5 ;  /* 0x00000005ff047c19 */ /* 0x000fe20008011605 */
[----:B------:R-:W-:Y:S01]  /*7660*/  FMUL R6, R6, UR6 ;  /* 0x0000000606067c20 */ /* 0x000fe20008400000 */
[----:B------:R-:W-:-:S02]  /*7670*/  ULDC UR5, c[0x0][0x608] ;  /* 0x0001820000057ab9 */ /* 0x000fc40000000800 */
[--C-:B------:R-:W-:Y:S01]  /*7680*/  SHF.R.U64 R23, R21, UR5, R4.reuse ;  /* 0x0000000515177c19 */ /* 0x100fe20008001204 */
[----:B------:R1:W2:Y:S01]  /*7690*/  F2I.U32.TRUNC.NTZ R24, R6 ;  /* 0x0000000600187305 */ /* 0x0002a2000020f000 */
[----:B------:R-:W-:Y:S01]  /*76a0*/  SHF.R.U32.HI R4, RZ, UR5, R4 ;  /* 0x00000005ff047c19 */ /* 0x000fe20008011604 */
[----:B------:R-:W-:-:S03]  /*76b0*/  ULDC UR5, c[0x0][0x658] ;  /* 0x0001960000057ab9 */ /* 0x000fc60000000800 */
[--C-:B------:R-:W-:Y:S02]  /*76c0*/  SHF.R.U64 R22, R23, UR5, R4.reuse ;  /* 0x0000000517167c19 */ /* 0x100fe40008001204 */
[----:B------:R-:W-:-:S03]  /*76d0*/  SHF.R.U32.HI R25, RZ, UR5, R4 ;  /* 0x00000005ff197c19 */ /* 0x000fc60008011604 */
[----:B------:R-:W-:Y:S02]  /*76e0*/  IMAD.MOV.U32 R4, RZ, RZ, R22 ;  /* 0x000000ffff047224 */ /* 0x000fe400078e0016 */
[----:B------:R-:W-:Y:S01]  /*76f0*/  IMAD.MOV.U32 R5, RZ, RZ, R25 ;  /* 0x000000ffff057224 */ /* 0x000fe200078e0019 */
[----:B-1----:R-:W-:Y:S06]  /*7700*/  @!P0 BRA `(.L_x_179) ;  /* 0x0000000000288947 */ /* 0x002fec0003800000 */
        /* <DEDUP_REMOVED lines=10> */
.L_x_179:
[----:B------:R-:W-:Y:S01]  /*77b0*/  ISETP.NE.AND P0, PT, R2, 0x1, PT ;  /* 0x000000010200780c */ /* 0x000fe20003f05270 */
[----:B------:R-:W-:Y:S01]  /*77c0*/  ULDC UR5, c[0x0][0x648] ;  /* 0x0001920000057ab9 */ /* 0x000fe20000000800 */
[----:B------:R-:W-:Y:S01]  /*77d0*/  LOP3.LUT R23, R23, UR17, RZ, 0xc0, !PT ;  /* 0x0000001117177c12 */ /* 0x000fe2000f8ec0ff */
[----:B--2---:R-:W-:Y:S01]  /*77e0*/  IMAD.MOV R24, RZ, RZ, -R24 ;  /* 0x000000ffff187224 */ /* 0x004fe200078e0a18 */
[----:B------:R-:W-:Y:S01]  /*77f0*/  SHF.R.U64 R4, R4, UR5, R5 ;  /* 0x0000000504047c19 */ /* 0x000fe20008001205 */
[----:B------:R-:W-:Y:S01]  /*7800*/  ULDC UR5, c[0x0][0x638] ;  /* 0x00018e0000057ab9 */ /* 0x000fe20000000800 */
[----:B------:R-:W-:Y:S01]  /*7810*/  LOP3.LUT R21, R21, UR4, RZ, 0xc0, !PT ;  /* 0x0000000415157c12 */ /* 0x000fe2000f8ec0ff */
[----:B------:R-:W-:Y:S01]  /*7820*/  ULDC UR6, c[0x0][0x610] ;  /* 0x0001840000067ab9 */ /* 0x000fe20000000800 */
[----:B------:R-:W-:Y:S02]  /*7830*/  IMAD.MOV.U32 R6, RZ, RZ, R14 ;  /* 0x000000ffff067224 */ /* 0x000fe400078e000e */
[----:B------:R-:W-:-:S02]  /*7840*/  IMAD.MOV R5, RZ, RZ, -R4 ;  /* 0x000000ffff057224 */ /* 0x000fc400078e0a04 */
[----:B------:R-:W-:Y:S02]  /*7850*/  IMAD R4, R4, UR18, R23 ;  /* 0x0000001204047c24 */ /* 0x000fe4000f8e0217 */
[----:B0-----:R-:W-:Y:S02]  /*7860*/  @P0 IMAD R15, R20, R24, R13 ;  /* 0x00000018140f0224 */ /* 0x001fe400078e020d */
[----:B------:R-:W-:Y:S01]  /*7870*/  IMAD R22, R5, UR5, R22 ;  /* 0x0000000505167c24 */ /* 0x000fe2000f8e0216 */
[----:B------:R-:W-:Y:S01]  /*7880*/  ULDC UR5, c[0x0][0x600] ;  /* 0x0001800000057ab9 */ /* 0x000fe20000000800 */
[----:B------:R-:W-:Y:S02]  /*7890*/  IMAD R15, R4, UR6, R15 ;  /* 0x00000006040f7c24 */ /* 0x000fe4000f8e020f */
[----:B------:R-:W-:Y:S02]  /*78a0*/  IMAD R22, R22, UR5, R21 ;  /* 0x0000000516167c24 */ /* 0x000fe4000f8e0215 */
[----:B------:R-:W-:-:S03]  /*78b0*/  IMAD.MOV.U32 R4, RZ, RZ, 0x1 ;  /* 0x00000001ff047424 */ /* 0x000fc600078e00ff */
[----:B------:R-:W-:Y:S02]  /*78c0*/  SEL R13, R22, R15, !P0 ;  /* 0x0000000f160d7207 */ /* 0x000fe40004000000 */
[----:B------:R-:W-:-:S07]  /*78d0*/  SEL R20, R15, R22, !P0 ;  /* 0x000000160f147207 */ /* 0x000fce0004000000 */
.L_x_177:
[----:B------:R-:W-:Y:S05]  /*78e0*/  BSYNC B1 ;  /* 0x0000000000017941 */ /* 0x000fea0003800000 */
.L_x_176:
[----:B------:R-:W-:-:S13]  /*78f0*/  LOP3.LUT P0, RZ, R4, 0xff, RZ, 0xc0, !PT ;  /* 0x000000ff04ff7812 */ /* 0x000fda000780c0ff */
[----:B------:R-:W-:Y:S05]  /*7900*/  @P0 BRA `(.L_x_180) ;  /* 0xfffffff400340947 */ /* 0x000fea000383ffff */
[----:B------:R-:W-:Y:S05]  /*7910*/  BSYNC B0 ;  /* 0x0000000000007941 */ /* 0x000fea0003800000 */
.L_x_169:
[----:B------:R-:W-:-:S03]  /*7920*/  UMOV UR5, 0xffffffff ;  /* 0xffffffff00057882 */ /* 0x000fc60000000000 */
[----:B------:R-:W-:Y:S05]  /*7930*/  BRA.DIV UR5, `(.L_x_181) ;  /* 0x0000000a057c7947 */ /* 0x000fea000b800000 */
[----:B------:R-:W-:-:S13]  /*7940*/  ELECT P6, URZ, PT ;  /* 0x00000000003f782f */ /* 0x000fda00038c0000 */
.L_x_205:
[----:B------:R-:W-:Y:S04]  /*7950*/  BSSY B0, `(.L_x_182) ;  /* 0x0000085000007945 */ /* 0x000fe80003800000 */
[----:B------:R-:W-:Y:S05]  /*7960*/  @!P6 BRA `(.L_x_183) ;  /* 0x00000008000ce947 */ /* 0x000fea0003800000 */
[----:B------:R-:W-:-:S04]  /*7970*/  LOP3.LUT R19, R19, 0x2, RZ, 0xfc, !PT ;  /* 0x0000000213137812 */ /* 0x000fc800078efcff */
[----:B------:R-:W-:-:S13]  /*7980*/  ISETP.NE.AND P0, PT, R19, 0x3, PT ;  /* 0x000000031300780c */ /* 0x000fda0003f05270 */
[----:B------:R-:W-:Y:S05]  /*7990*/  @!P0 BRA `(.L_x_184) ;  /* 0x0000000000048947 */ /* 0x000fea0003800000 */
[----:B------:R-:W-:Y:S01]  /*79a0*/  BPT.TRAP 0x1 ;  /* 0x000000040000795c */ /* 0x000fe20000300000 */
.L_x_184:
[----:B------:R-:W0:Y:S01]  /*79b0*/  S2R R5, SR_CgaCtaId ;  /* 0x0000000000057919 */ /* 0x000e220000008800 */
[----:B------:R-:W-:Y:S02]  /*79c0*/  MOV R2, 0x400 ;  /* 0x0000040000027802 */ /* 0x000fe40000000f00 */
[----:B------:R-:W-:Y:S02]  /*79d0*/  SHF.L.U32 R4, R0, 0x1f, RZ ;  /* 0x0000001f00047819 */ /* 0x000fe400000006ff */
[----:B0-----:R-:W-:-:S05]  /*79e0*/  LEA R2, R5, R2, 0x18 ;  /* 0x0000000205027211 */ /* 0x001fca00078ec0ff */
[----:B------:R-:W-:-:S04]  /*79f0*/  VIADD R2, R2, 0x70 ;  /* 0x0000007002027836 */ /* 0x000fc80000000000 */
[C---:B------:R-:W-:Y:S02]  /*7a00*/  IMAD R7, R3.reuse, 0x8, R2 ;  /* 0x0000000803077824 */ /* 0x040fe400078e0202 */
[----:B------:R-:W-:Y:S02]  /*7a10*/  VIADD R3, R3, 0x1 ;  /* 0x0000000103037836 */ /* 0x000fe40000000000 */
[----:B------:R-:W0:Y:S03]  /*7a20*/  SYNCS.PHASECHK.TRANS64.TRYWAIT P0, [R7+URZ], R4 ;  /* 0x00000004070075a7 */ /* 0x000e26000800017f */
[----:B------:R-:W-:-:S04]  /*7a30*/  ISETP.NE.AND P1, PT, R3, 0xe, PT ;  /* 0x0000000e0300780c */ /* 0x000fc80003f25270 */
[----:B------:R-:W-:Y:S02]  /*7a40*/  SEL R5, RZ, 0x1, P1 ;  /* 0x00000001ff057807 */ /* 0x000fe40000800000 */
[----:B------:R-:W-:Y:S02]  /*7a50*/  SEL R3, R3, RZ, P1 ;  /* 0x000000ff03037207 */ /* 0x000fe40000800000 */
[----:B------:R-:W-:-:S03]  /*7a60*/  LOP3.LUT R6, R0, R5, RZ, 0x3c, !PT ;  /* 0x0000000500067212 */ /* 0x000fc600078e3cff */
[----:B------:R-:W-:Y:S01]  /*7a70*/  IMAD R8, R3, 0x8, R2 ;  /* 0x0000000803087824 */ /* 0x000fe200078e0202 */
[----:B------:R-:W-:Y:S01]  /*7a80*/  SHF.L.U32 R5, R6, 0x1f, RZ ;  /* 0x0000001f06057819 */ /* 0x000fe200000006ff */
[----:B0-----:R-:W-:Y:S06]  /*7a90*/  @!P0 BRA `(.L_x_185) ;  /* 0x0000000800448947 */ /* 0x001fec0003800000 */
.L_x_206:
[----:B------:R-:W1:Y:S01]  /*7aa0*/  SYNCS.PHASECHK.TRANS64.TRYWAIT P0, [R8+URZ], R5 ;  /* 0x00000005080075a7 */ /* 0x000e62000800017f */
[----:B------:R-:W-:-:S05]  /*7ab0*/  VIADD R0, R3, 0x1 ;  /* 0x0000000103007836 */ /* 0x000fca0000000000 */
[----:B------:R-:W-:-:S04]  /*7ac0*/  ISETP.NE.AND P1, PT, R0, 0xe, PT ;  /* 0x0000000e0000780c */ /* 0x000fc80003f25270 */
[----:B------:R-:W-:Y:S02]  /*7ad0*/  SEL R3, RZ, 0x1, P1 ;  /* 0x00000001ff037807 */ /* 0x000fe40000800000 */
[----:B0-----:R-:W-:Y:S02]  /*7ae0*/  SEL R7, R0, RZ, P1 ;  /* 0x000000ff00077207 */ /* 0x001fe40000800000 */
[----:B------:R-:W-:-:S03]  /*7af0*/  LOP3.LUT R6, R6, R3, RZ, 0x3c, !PT ;  /* 0x0000000306067212 */ /* 0x000fc600078e3cff */
[----:B------:R-:W-:Y:S01]  /*7b00*/  IMAD R9, R7, 0x8, R2 ;  /* 0x0000000807097824 */ /* 0x000fe200078e0202 */
[----:B------:R-:W-:Y:S01]  /*7b10*/  SHF.L.U32 R4, R6, 0x1f, RZ ;  /* 0x0000001f06047819 */ /* 0x000fe200000006ff */
[----:B-1----:R-:W-:Y:S06]  /*7b20*/  @!P0 BRA `(.L_x_186) ;  /* 0x0000000800348947 */ /* 0x002fec0003800000 */
.L_x_207:
[----:B------:R-:W1:Y:S01]  /*7b30*/  SYNCS.PHASECHK.TRANS64.TRYWAIT P0, [R9+URZ], R4 ;  /* 0x00000004090075a7 */ /* 0x000e62000800017f */
[----:B------:R-:W-:-:S05]  /*7b40*/  VIADD R0, R7, 0x1 ;  /* 0x0000000107007836 */ /* 0x000fca0000000000 */
[----:B------:R-:W-:-:S04]  /*7b50*/  ISETP.NE.AND P1, PT, R0, 0xe, PT ;  /* 0x0000000e0000780c */ /* 0x000fc80003f25270 */
[----:B------:R-:W-:Y:S02]  /*7b60*/  SEL R3, RZ, 0x1, P1 ;  /* 0x00000001ff037807 */ /* 0x000fe40000800000 */
[----:B------:R-:W-:Y:S02]  /*7b70*/  SEL R7, R0, RZ, P1 ;  /* 0x000000ff00077207 */ /* 0x000fe40000800000 */
[----:B------:R-:W-:-:S03]  /*7b80*/  LOP3.LUT R6, R6, R3, RZ, 0x3c, !PT ;  /* 0x0000000306067212 */ /* 0x000fc600078e3cff */
[----:B0-----:R-:W-:Y:S01]  /*7b90*/  IMAD R8, R7, 0x8, R2 ;  /* 0x0000000807087824 */ /* 0x001fe200078e0202 */
[----:B------:R-:W-:Y:S01]  /*7ba0*/  SHF.L.U32 R5, R6, 0x1f, RZ ;  /* 0x0000001f06057819 */ /* 0x000fe200000006ff */
[----:B-1----:R-:W-:Y:S06]  /*7bb0*/  @!P0 BRA `(.L_x_187) ;  /* 0x0000000800248947 */ /* 0x002fec0003800000 */
.L_x_208:
        /* <DEDUP_REMOVED lines=9> */
.L_x_209:
        /* <DEDUP_REMOVED lines=9> */
.L_x_210:
        /* <DEDUP_REMOVED lines=9> */
.L_x_211:
        /* <DEDUP_REMOVED lines=9> */
.L_x_212:
        /* <DEDUP_REMOVED lines=9> */
.L_x_213:
        /* <DEDUP_REMOVED lines=9> */
.L_x_214:
        /* <DEDUP_REMOVED lines=9> */
.L_x_215:
        /* <DEDUP_REMOVED lines=9> */
.L_x_216:
[----:B------:R-:W1:Y:S01]  /*8040*/  SYNCS.PHASECHK.TRANS64.TRYWAIT P0, [R8+URZ], R5 ;  /* 0x00000005080075a7 */ /* 0x000e62000800017f */
[----:B------:R-:W-:-:S05]  /*8050*/  VIADD R0, R7, 0x1 ;  /* 0x0000000107007836 */ /* 0x000fca0000000000 */
[----:B------:R-:W-:-:S04]  /*8060*/  ISETP.NE.AND P1, PT, R0, 0xe, PT ;  /* 0x0000000e0000780c */ /* 0x000fc80003f25270 */
[----:B------:R-:W-:Y:S02]  /*8070*/  SEL R3, RZ, 0x1, P1 ;  /* 0x00000001ff037807 */ /* 0x000fe40000800000 */
[----:B------:R-:W-:Y:S02]  /*8080*/  SEL R7, R0, RZ, P1 ;  /* 0x000000ff00077207 */ /* 0x000fe40000800000 */
[----:B0-----:R-:W-:-:S03]  /*8090*/  LOP3.LUT R9, R6, R3, RZ, 0x3c, !PT ;  /* 0x0000000306097212 */ /* 0x001fc600078e3cff */
[----:B------:R-:W-:Y:S01]  /*80a0*/  IMAD R11, R7, 0x8, R2 ;  /* 0x00000008070b7824 */ /* 0x000fe200078e0202 */
[----:B------:R-:W-:Y:S01]  /*80b0*/  SHF.L.U32 R6, R9, 0x1f, RZ ;  /* 0x0000001f09067819 */ /* 0x000fe200000006ff */
[----:B-1----:R-:W-:Y:S06]  /*80c0*/  @!P0 BRA `(.L_x_196) ;  /* 0x0000000400948947 */ /* 0x002fec0003800000 */
.L_x_217:
[----:B------:R-:W1:Y:S01]  /*80d0*/  SYNCS.PHASECHK.TRANS64.TRYWAIT P0, [R11+URZ], R6 ;  /* 0x000000060b0075a7 */ /* 0x000e62000800017f */
[----:B------:R-:W-:-:S05]  /*80e0*/  VIADD R0, R7, 0x1 ;  /* 0x0000000107007836 */ /* 0x000fca0000000000 */
[----:B------:R-:W-:-:S04]  /*80f0*/  ISETP.NE.AND P1, PT, R0, 0xe, PT ;  /* 0x0000000e0000780c */ /* 0x000fc80003f25270 */
[----:B------:R-:W-:Y:S02]  /*8100*/  SEL R4, RZ, 0x1, P1 ;  /* 0x00000001ff047807 */ /* 0x000fe40000800000 */
[----:B------:R-:W-:Y:S02]  /*8110*/  SEL R3, R0, RZ, P1 ;  /* 0x000000ff00037207 */ /* 0x000fe40000800000 */
[----:B------:R-:W-:Y:S01]  /*8120*/  LOP3.LUT R0, R9, R4, RZ, 0x3c, !PT ;  /* 0x0000000409007212 */ /* 0x000fe200078e3cff */
[----:B-1----:R-:W-:Y:S06]  /*8130*/  @!P0 BRA `(.L_x_197) ;  /* 0x00000004008c8947 */ /* 0x002fec0003800000 */
.L_x_218:
[----:B------:R-:W-:Y:S01]  /*8140*/  IMAD R3, R3, 0x8, R2 ;  /* 0x0000000803037824 */ /* 0x000fe200078e0202 */
[----:B------:R-:W-:-:S07]  /*8150*/  SHF.L.U32 R0, R0, 0x1f, RZ ;  /* 0x0000001f00007819 */ /* 0x000fce00000006ff */
.L_x_198:
[----:B--2---:R2:W3:Y:S02]  /*8160*/  SYNCS.PHASECHK.TRANS64.TRYWAIT P0, [R3+URZ], R0 ;  /* 0x00000000030075a7 */ /* 0x0044e4000800017f */
[----:B---3--:R-:W-:Y:S05]  /*8170*/  @!P0 NANOSLEEP.SYNCS 0x989680 ;  /* 0x009896800000895d */ /* 0x008fea0003900000 */
[----:B------:R-:W3:Y:S02]  /*8180*/  @!P0 SYNCS.PHASECHK.TRANS64 P0, [R3+URZ], R0 ;  /* 0x00000000030085a7 */ /* 0x000ee4000800007f */
[----:B---3--:R-:W-:Y:S05]  /*8190*/  @!P0 BRA `(.L_x_198) ;  /* 0xfffffffc00f08947 */ /* 0x008fea000383ffff */
.L_x_183:
[----:B------:R-:W-:Y:S05]  /*81a0*/  BSYNC B0 ;  /* 0x0000000000007941 */ /* 0x000fea0003800000 */
.L_x_182:
[----:B------:R-:W-:Y:S05]  /*81b0*/  EXIT ;  /* 0x000000000000794d */ /* 0x000fea0003800000 */
.L_x_22:
[----:B---3--:R3:W4:Y:S02]  /*81c0*/  SYNCS.PHASECHK.TRANS64.TRYWAIT P1, [R3+URZ], R0 ;  /* 0x00000000030075a7 */ /* 0x008724000802017f */
[----:B----4-:R-:W-:Y:S05]  /*81d0*/  @!P1 NANOSLEEP.SYNCS 0x989680 ;  /* 0x009896800000995d */ /* 0x010fea0003900000 */
[----:B------:R-:W4:Y:S02]  /*81e0*/  @!P1 SYNCS.PHASECHK.TRANS64 P1, [R3+URZ], R0 ;  /* 0x00000000030095a7 */ /* 0x000f24000802007f */
[----:B----4-:R-:W-:Y:S05]  /*81f0*/  @!P1 BRA `(.L_x_22) ;  /* 0xfffffffc00f09947 */ /* 0x010fea000383ffff */
[----:B------:R-:W-:Y:S05]  /*8200*/  BRA `(.L_x_21) ;  /* 0xffffff9400007947 */ /* 0x000fea000383ffff */
.L_x_27:
[----:B-1----:R1:W2:Y:S02]  /*8210*/  SYNCS.PHASECHK.TRANS64.TRYWAIT P1, [R5+URZ], R4 ;  /* 0x00000004050075a7 */ /* 0x0022a4000802017f */
[----:B--2---:R-:W-:Y:S05]  /*8220*/  @!P1 NANOSLEEP.SYNCS 0x989680 ;  /* 0x009896800000995d */ /* 0x004fea0003900000 */
[----:B------:R-:W2:Y:S02]  /*8230*/  @!P1 SYNCS.PHASECHK.TRANS64 P1, [R5+URZ], R4 ;  /* 0x00000004050095a7 */ /* 0x000ea4000802007f */
[----:B--2---:R-:W-:Y:S05]  /*8240*/  @!P1 BRA `(.L_x_27) ;  /* 0xfffffffc00f09947 */ /* 0x004fea000383ffff */
[----:B------:R-:W-:Y:S05]  /*8250*/  BRA `(.L_x_26) ;  /* 0xffffff9400b07947 */ /* 0x000fea000383ffff */
.L_x_170:
[----:B------:R-:W-:Y:S01]  /*8260*/  BSSY B1, `(.L_x_199) ;  /* 0x0000006000017945 */ /* 0x000fe20003800000 */
[----:B------:R-:W-:-:S07]  /*8270*/  IMAD.MOV.U32 R15, RZ, RZ, -0x1 ;  /* 0xffffffffff0f7424 */ /* 0x000fce00078e00ff */
[----:B------:R-:W-:Y:S05]  /*8280*/  WARPSYNC.COLLECTIVE R15, `(.L_x_200) ;  /* 0x000000000f0c7348 */ /* 0x000fea0003c00000 */
[----:B------:R-:W-:Y:S02]  /*8290*/  ELECT P6, UR62, PT ;  /* 0x00000000003e782f */ /* 0x000fe400038c0000 */
[----:B------:R-:W-:Y:S01]  /*82a0*/  MOV R14, UR62 ;  /* 0x0000003e000e7c02 */ /* 0x000fe20008000f00 */
[----:B------:R-:W-:Y:S10]  /*82b0*/  ENDCOLLECTIVE ;  /* 0x000000000000791b */ /* 0x000ff40003800000 */
.L_x_200:
[----:B------:R-:W-:Y:S05]  /*82c0*/  BSYNC B1 ;  /* 0x0000000000017941 */ /* 0x000fea0003800000 */
.L_x_199:
[----:B------:R-:W-:Y:S05]  /*82d0*/  BRA `(.L_x_201) ;  /* 0xffffffe800cc7947 */ /* 0x000fea000383ffff */
.L_x_173:
[----:B0-----:R0:W1:Y:S02]  /*82e0*/  SYNCS.PHASECHK.TRANS64.TRYWAIT P0, [R20+URZ+0x70], R7 ;  /* 0x00007007140075a7 */ /* 0x001064000800017f */
[----:B-1----:R-:W-:Y:S05]  /*82f0*/  @!P0 NANOSLEEP.SYNCS 0x989680 ;  /* 0x009896800000895d */ /* 0x002fea0003900000 */
[----:B------:R-:W1:Y:S02]  /*8300*/  @!P0 SYNCS.PHASECHK.TRANS64 P0, [R20+URZ+0x70], R7 ;  /* 0x00007007140085a7 */ /* 0x000e64000800007f */
[----:B-1----:R-:W-:Y:S05]  /*8310*/  @!P0 BRA `(.L_x_173) ;  /* 0xfffffffc00f08947 */ /* 0x002fea000383ffff */
[----:B------:R-:W-:Y:S05]  /*8320*/  BRA `(.L_x_202) ;  /* 0xffffffec000c7947 */ /* 0x000fea000383ffff */
.L_x_181:
[----:B------:R-:W-:Y:S01]  /*8330*/  BSSY B0, `(.L_x_203) ;  /* 0x0000006000007945 */ /* 0x000fe20003800000 */
[----:B------:R-:W-:-:S07]  /*8340*/  IMAD.MOV.U32 R15, RZ, RZ, -0x1 ;  /* 0xffffffffff0f7424 */ /* 0x000fce00078e00ff */
[----:B------:R-:W-:Y:S05]  /*8350*/  WARPSYNC.COLLECTIVE R15, `(.L_x_204) ;  /* 0x000000000f0c7348 */ /* 0x000fea0003c00000 */
[----:B------:R-:W-:Y:S02]  /*8360*/  ELECT P6, UR62, PT ;  /* 0x00000000003e782f */ /* 0x000fe400038c0000 */
[----:B------:R-:W-:Y:S01]  /*8370*/  MOV R14, UR62 ;  /* 0x0000003e000e7c02 */ /* 0x000fe20008000f00 */
[----:B------:R-:W-:Y:S10]  /*8380*/  ENDCOLLECTIVE ;  /* 0x000000000000791b */ /* 0x000ff40003800000 */
.L_x_204:
[----:B------:R-:W-:Y:S05]  /*8390*/  BSYNC B0 ;  /* 0x0000000000007941 */ /* 0x000fea0003800000 */
.L_x_203:
[----:B------:R-:W-:Y:S05]  /*83a0*/  BRA `(.L_x_205) ;  /* 0xfffffff400687947 */ /* 0x000fea000383ffff */
.L_x_185:
[----:B0-----:R0:W1:Y:S02]  /*83b0*/  SYNCS.PHASECHK.TRANS64.TRYWAIT P0, [R7+URZ], R4 ;  /* 0x00000004070075a7 */ /* 0x001064000800017f */
[----:B-1----:R-:W-:Y:S05]  /*83c0*/  @!P0 NANOSLEEP.SYNCS 0x989680 ;  /* 0x009896800000895d */ /* 0x002fea0003900000 */
[----:B------:R-:W1:Y:S02]  /*83d0*/  @!P0 SYNCS.PHASECHK.TRANS64 P0, [R7+URZ], R4 ;  /* 0x00000004070085a7 */ /* 0x000e64000800007f */
[----:B-1----:R-:W-:Y:S05]  /*83e0*/  @!P0 BRA `(.L_x_185) ;  /* 0xfffffffc00f08947 */ /* 0x002fea000383ffff */
[----:B------:R-:W-:Y:S05]  /*83f0*/  BRA `(.L_x_206) ;  /* 0xfffffff400a87947 */ /* 0x000fea000383ffff */
.L_x_186:
[----:B0-----:R0:W1:Y:S02]  /*8400*/  SYNCS.PHASECHK.TRANS64.TRYWAIT P0, [R8+URZ], R5 ;  /* 0x00000005080075a7 */ /* 0x001064000800017f */
[----:B-1----:R-:W-:Y:S05]  /*8410*/  @!P0 NANOSLEEP.SYNCS 0x989680 ;  /* 0x009896800000895d */ /* 0x002fea0003900000 */
[----:B------:R-:W1:Y:S02]  /*8420*/  @!P0 SYNCS.PHASECHK.TRANS64 P0, [R8+URZ], R5 ;  /* 0x00000005080085a7 */ /* 0x000e64000800007f */
[----:B-1----:R-:W-:Y:S05]  /*8430*/  @!P0 BRA `(.L_x_186) ;  /* 0xfffffffc00f08947 */ /* 0x002fea000383ffff */
[----:B------:R-:W-:Y:S05]  /*8440*/  BRA `(.L_x_207) ;  /* 0xfffffff400b87947 */ /* 0x000fea000383ffff */
.L_x_187:
[----:B0-----:R0:W1:Y:S02]  /*8450*/  SYNCS.PHASECHK.TRANS64.TRYWAIT P0, [R9+URZ], R4 ;  /* 0x00000004090075a7 */ /* 0x001064000800017f */
[----:B-1----:R-:W-:Y:S05]  /*8460*/  @!P0 NANOSLEEP.SYNCS 0x989680 ;  /* 0x009896800000895d */ /* 0x002fea0003900000 */
[----:B------:R-:W1:Y:S02]  /*8470*/  @!P0 SYNCS.PHASECHK.TRANS64 P0, [R9+URZ], R4 ;  /* 0x00000004090085a7 */ /* 0x000e64000800007f */
[----:B-1----:R-:W-:Y:S05]  /*8480*/  @!P0 BRA `(.L_x_187) ;  /* 0xfffffffc00f08947 */ /* 0x002fea000383ffff */
[----:B------:R-:W-:Y:S05]  /*8490*/  BRA `(.L_x_208) ;  /* 0xfffffff400c87947 */ /* 0x000fea000383ffff */
.L_x_188:
[----:B0-----:R0:W1:Y:S02]  /*84a0*/  SYNCS.PHASECHK.TRANS64.TRYWAIT P0, [R8+URZ], R5 ;  /* 0x00000005080075a7 */ /* 0x001064000800017f */
[----:B-1----:R-:W-:Y:S05]  /*84b0*/  @!P0 NANOSLEEP.SYNCS 0x989680 ;  /* 0x009896800000895d */ /* 0x002fea0003900000 */
[----:B------:R-:W1:Y:S02]  /*84c0*/  @!P0 SYNCS.PHASECHK.TRANS64 P0, [R8+URZ], R5 ;  /* 0x00000005080085a7 */ /* 0x000e64000800007f */
[----:B-1----:R-:W-:Y:S05]  /*84d0*/  @!P0 BRA `(.L_x_188) ;  /* 0xfffffffc00f08947 */ /* 0x002fea000383ffff */
[----:B------:R-:W-:Y:S05]  /*84e0*/  BRA `(.L_x_209) ;  /* 0xfffffff400d87947 */ /* 0x000fea000383ffff */
.L_x_189:
[----:B0-----:R0:W1:Y:S02]  /*84f0*/  SYNCS.PHASECHK.TRANS64.TRYWAIT P0, [R9+URZ], R4 ;  /* 0x00000004090075a7 */ /* 0x001064000800017f */
[----:B-1----:R-:W-:Y:S05]  /*8500*/  @!P0 NANOSLEEP.SYNCS 0x989680 ;  /* 0x009896800000895d */ /* 0x002fea0003900000 */
[----:B------:R-:W1:Y:S02]  /*8510*/  @!P0 SYNCS.PHASECHK.TRANS64 P0, [R9+URZ], R4 ;  /* 0x00000004090085a7 */ /* 0x000e64000800007f */
[----:B-1----:R-:W-:Y:S05]  /*8520*/  @!P0 BRA `(.L_x_189) ;  /* 0xfffffffc00f08947 */ /* 0x002fea000383ffff */
[----:B------:R-:W-:Y:S05]  /*8530*/  BRA `(.L_x_210) ;  /* 0xfffffff400e87947 */ /* 0x000fea000383ffff */
.L_x_190:
[----:B0-----:R0:W1:Y:S02]  /*8540*/  SYNCS.PHASECHK.TRANS64.TRYWAIT P0, [R8+URZ], R5 ;  /* 0x00000005080075a7 */ /* 0x001064000800017f */
[----:B-1----:R-:W-:Y:S05]  /*8550*/  @!P0 NANOSLEEP.SYNCS 0x989680 ;  /* 0x009896800000895d */ /* 0x002fea0003900000 */
[----:B------:R-:W1:Y:S02]  /*8560*/  @!P0 SYNCS.PHASECHK.TRANS64 P0, [R8+URZ], R5 ;  /* 0x00000005080085a7 */ /* 0x000e64000800007f */
[----:B-1----:R-:W-:Y:S05]  /*8570*/  @!P0 BRA `(.L_x_190) ;  /* 0xfffffffc00f08947 */ /* 0x002fea000383ffff */
[----:B------:R-:W-:Y:S05]  /*8580*/  BRA `(.L_x_211) ;  /* 0xfffffff400f87947 */ /* 0x000fea000383ffff */
.L_x_191:
[----:B0-----:R0:W1:Y:S02]  /*8590*/  SYNCS.PHASECHK.TRANS64.TRYWAIT P0, [R9+URZ], R4 ;  /* 0x00000004090075a7 */ /* 0x001064000800017f */
[----:B-1----:R-:W-:Y:S05]  /*85a0*/  @!P0 NANOSLEEP.SYNCS 0x989680 ;  /* 0x009896800000895d */ /* 0x002fea0003900000 */
[----:B------:R-:W1:Y:S02]  /*85b0*/  @!P0 SYNCS.PHASECHK.TRANS64 P0, [R9+URZ], R4 ;  /* 0x00000004090085a7 */ /* 0x000e64000800007f */
[----:B-1----:R-:W-:Y:S05]  /*85c0*/  @!P0 BRA `(.L_x_191) ;  /* 0xfffffffc00f08947 */ /* 0x002fea000383ffff */
[----:B------:R-:W-:Y:S05]  /*85d0*/  BRA `(.L_x_212) ;  /* 0xfffffff800087947 */ /* 0x000fea000383ffff */
.L_x_192:
[----:B0-----:R0:W1:Y:S02]  /*85e0*/  SYNCS.PHASECHK.TRANS64.TRYWAIT P0, [R8+URZ], R5 ;  /* 0x00000005080075a7 */ /* 0x001064000800017f */
[----:B-1----:R-:W-:Y:S05]  /*85f0*/  @!P0 NANOSLEEP.SYNCS 0x989680 ;  /* 0x009896800000895d */ /* 0x002fea0003900000 */
[----:B------:R-:W1:Y:S02]  /*8600*/  @!P0 SYNCS.PHASECHK.TRANS64 P0, [R8+URZ], R5 ;  /* 0x00000005080085a7 */ /* 0x000e64000800007f */
[----:B-1----:R-:W-:Y:S05]  /*8610*/  @!P0 BRA `(.L_x_192) ;  /* 0xfffffffc00f08947 */ /* 0x002fea000383ffff */
[----:B------:R-:W-:Y:S05]  /*8620*/  BRA `(.L_x_213) ;  /* 0xfffffff800187947 */ /* 0x000fea000383ffff */
.L_x_193:
[----:B0-----:R0:W1:Y:S02]  /*8630*/  SYNCS.PHASECHK.TRANS64.TRYWAIT P0, [R9+URZ], R4 ;  /* 0x00000004090075a7 */ /* 0x001064000800017f */
[----:B-1----:R-:W-:Y:S05]  /*8640*/  @!P0 NANOSLEEP.SYNCS 0x989680 ;  /* 0x009896800000895d */ /* 0x002fea0003900000 */
[----:B------:R-:W1:Y:S02]  /*8650*/  @!P0 SYNCS.PHASECHK.TRANS64 P0, [R9+URZ], R4 ;  /* 0x00000004090085a7 */ /* 0x000e64000800007f */
[----:B-1----:R-:W-:Y:S05]  /*8660*/  @!P0 BRA `(.L_x_193) ;  /* 0xfffffffc00f08947 */ /* 0x002fea000383ffff */
[----:B------:R-:W-:Y:S05]  /*8670*/  BRA `(.L_x_214) ;  /* 0xfffffff800287947 */ /* 0x000fea000383ffff */
.L_x_194:
[----:B0-----:R0:W1:Y:S02]  /*8680*/  SYNCS.PHASECHK.TRANS64.TRYWAIT P0, [R8+URZ], R5 ;  /* 0x00000005080075a7 */ /* 0x001064000800017f */
[----:B-1----:R-:W-:Y:S05]  /*8690*/  @!P0 NANOSLEEP.SYNCS 0x989680 ;  /* 0x009896800000895d */ /* 0x002fea0003900000 */
[----:B------:R-:W1:Y:S02]  /*86a0*/  @!P0 SYNCS.PHASECHK.TRANS64 P0, [R8+URZ], R5 ;  /* 0x00000005080085a7 */ /* 0x000e64000800007f */
[----:B-1----:R-:W-:Y:S05]  /*86b0*/  @!P0 BRA `(.L_x_194) ;  /* 0xfffffffc00f08947 */ /* 0x002fea000383ffff */
[----:B------:R-:W-:Y:S05]  /*86c0*/  BRA `(.L_x_215) ;  /* 0xfffffff800387947 */ /* 0x000fea000383ffff */
.L_x_195:
[----:B0-----:R0:W1:Y:S02]  /*86d0*/  SYNCS.PHASECHK.TRANS64.TRYWAIT P0, [R9+URZ], R4 ;  /* 0x00000004090075a7 */ /* 0x001064000800017f */
[----:B-1----:R-:W-:Y:S05]  /*86e0*/  @!P0 NANOSLEEP.SYNCS 0x989680 ;  /* 0x009896800000895d */ /* 0x002fea0003900000 */
[----:B------:R-:W1:Y:S02]  /*86f0*/  @!P0 SYNCS.PHASECHK.TRANS64 P0, [R9+URZ], R4 ;  /* 0x00000004090085a7 */ /* 0x000e64000800007f */
[----:B-1----:R-:W-:Y:S05]  /*8700*/  @!P0 BRA `(.L_x_195) ;  /* 0xfffffffc00f08947 */ /* 0x002fea000383ffff */
[----:B------:R-:W-:Y:S05]  /*8710*/  BRA `(.L_x_216) ;  /* 0xfffffff800487947 */ /* 0x000fea000383ffff */
.L_x_196:
[----:B0-----:R0:W1:Y:S02]  /*8720*/  SYNCS.PHASECHK.TRANS64.TRYWAIT P0, [R8+URZ], R5 ;  /* 0x00000005080075a7 */ /* 0x001064000800017f */
[----:B-1----:R-:W-:Y:S05]  /*8730*/  @!P0 NANOSLEEP.SYNCS 0x989680 ;  /* 0x009896800000895d */ /* 0x002fea0003900000 */
[----:B------:R-:W1:Y:S02]  /*8740*/  @!P0 SYNCS.PHASECHK.TRANS64 P0, [R8+URZ], R5 ;  /* 0x00000005080085a7 */ /* 0x000e64000800007f */
[----:B-1----:R-:W-:Y:S05]  /*8750*/  @!P0 BRA `(.L_x_196) ;  /* 0xfffffffc00f08947 */ /* 0x002fea000383ffff */
[----:B------:R-:W-:Y:S05]  /*8760*/  BRA `(.L_x_217) ;  /* 0xfffffff800587947 */ /* 0x000fea000383ffff */
.L_x_197:
[----:B-1----:R1:W2:Y:S02]  /*8770*/  SYNCS.PHASECHK.TRANS64.TRYWAIT P0, [R11+URZ], R6 ;  /* 0x000000060b0075a7 */ /* 0x0022a4000800017f */
[----:B--2---:R-:W-:Y:S05]  /*8780*/  @!P0 NANOSLEEP.SYNCS 0x989680 ;  /* 0x009896800000895d */ /* 0x004fea0003900000 */
[----:B------:R-:W2:Y:S02]  /*8790*/  @!P0 SYNCS.PHASECHK.TRANS64 P0, [R11+URZ], R6 ;  /* 0x000000060b0085a7 */ /* 0x000ea4000800007f */
[----:B--2---:R-:W-:Y:S05]  /*87a0*/  @!P0 BRA `(.L_x_197) ;  /* 0xfffffffc00f08947 */ /* 0x004fea000383ffff */
[----:B------:R-:W-:Y:S05]  /*87b0*/  BRA `(.L_x_218) ;  /* 0xfffffff800607947 */ /* 0x000fea000383ffff */
.L_x_219:
[----:B------:R-:W-:-:S00]  /*87c0*/  BRA `(.L_x_219) ;  /* 0xfffffffc00fc7947 */ /* 0x000fc0000383ffff */
[----:B------:R-:W-:-:S00]  /*87d0*/  NOP ;  /* 0x0000000000007918 */ /* 0x000fc00000000000 */
        /* <DEDUP_REMOVED lines=10> */
.L_x_220:


//--------------------- .nv.global.init           --------------------------
	.section	.nv.global.init,"aw",@progbits
.nv.global.init:
	.type		$str$22,@object
	.size		$str$22,($str$23 - $str$22)
$str$22:
        /*0000*/ 	.byte	0x6b, 0x5f, 0x74, 0x69, 0x6c, 0x65, 0x5f, 0x63, 0x6f, 0x75, 0x6e, 0x74, 0x20, 0x3e, 0x3d, 0x20
        /*0010*/ 	.byte	0x31, 0x00
	.type		$str$23,@object
	.size		$str$23,(__unnamed_1 - $str$23)
$str$23:
        /*0012*/ 	.byte	0x2f, 0x74, 0x6d, 0x70, 0x2f, 0x63, 0x75, 0x74, 0x6c, 0x61, 0x73, 0x73, 0x5f, 0x73, 0x77, 0x65
        /*0022*/ 	.byte	0x65, 0x70, 0x5f, 0x73, 0x72, 0x63, 0x2f, 0x69, 0x6e, 0x63, 0x6c, 0x75, 0x64, 0x65, 0x2f, 0x63
        /*0032*/ 	.byte	0x75, 0x74, 0x6c, 0x61, 0x73, 0x73, 0x2f, 0x67, 0x65, 0x6d, 0x6d, 0x2f, 0x63, 0x6f, 0x6c, 0x6c
        /*0042*/ 	.byte	0x65, 0x63, 0x74, 0x69, 0x76, 0x65, 0x2f, 0x73, 0x6d, 0x39, 0x30, 0x5f, 0x6d, 0x6d, 0x61, 0x5f
        /*0052*/ 	.byte	0x74, 0x6d, 0x61, 0x5f, 0x67, 0x6d, 0x6d, 0x61, 0x5f, 0x73, 0x73, 0x5f, 0x77, 0x61, 0x72, 0x70
        /*0062*/ 	.byte	0x73, 0x70, 0x65, 0x63, 0x69, 0x61, 0x6c, 0x69, 0x7a, 0x65, 0x64, 0x2e, 0x68, 0x70, 0x70, 0x00
	.type		__unnamed_1,@object
	.size		__unnamed_1,(.L_0 - __unnamed_1)
__unnamed_1:
        /*0072*/ 	.byte	0x76, 0x6f, 0x69, 0x64, 0x20, 0x63, 0x75, 0x74, 0x6c, 0x61, 0x73, 0x73, 0x3a, 0x3a, 0x67, 0x65
        /* <DEDUP_REMOVED lines=180> */
        /*0bc2*/ 	.byte	0x74, 0x69, 0x74, 0x79, 0x5d, 0x00
.L_0:


//--------------------- .nv.shared._ZN7cutlass13device_kernelINS_4gemm6kernel13GemmUniversalIN4cute5tupleIJiiiiEEENS1_10collective13CollectiveMmaINS1_34MainloopSm90TmaGmmaWarpSpecializedILi14ENS5_IJNS4_1CILi1EEENSA_ILi2EEESB_EEENS1_35KernelTmaWarpSpecializedCooperativeEEENS5_IJNSA_ILi128EEESG_NSA_ILi32EEEEEENS_6half_tENS5_IJlSB_lEEESJ_SK_NS4_8TiledMMAINS4_8MMA_AtomIJNS4_4SM904GMMA26MMA_64x128x16_F32F16F16_SSILNSO_5MajorE0ELSQ_0ELNSO_7ScaleInE1ELSR_1EEEEEENS4_6LayoutINS5_IJSC_SB_SB_EEENS5_IJSB_NSA_ILi0EEESW_EEEEENS5_IJNS4_10UnderscoreESZ_SZ_EEEEENS4_23SM90_TMA_LOAD_MULTICASTENS4_14ComposedLayoutINS4_7SwizzleILi2ELi4ELi3EEENS4_18smem_ptr_flag_bitsILi16EEENSU_INS5_IJNSA_ILi8EEESH_EEENS5_IJSH_SB_EEEEEEEvNS4_8identityENS4_13SM90_TMA_LOADES1C_vS1D_EENS_8epilogue10collective6detail29Sm90TmaWarpSpecializedAdapterINS1H_15DefaultEpilogueISJ_SK_SK_NS1G_6thread17LinearCombinationISJ_Li1EffLNS1L_9ScaleType4KindE0ELNS_15FloatRoundStyleE2ESJ_EENS1_15EpilogueDefaultEEEEEvvEEEEvNT_6ParamsE --------------------------
	.section	.nv.shared._ZN7cutlass13device_kernelINS_4gemm6kernel13GemmUniversalIN4cute5tupleIJiiiiEEENS1_10collective13CollectiveMmaINS1_34MainloopSm90TmaGmmaWarpSpecializedILi14ENS5_IJNS4_1CILi1EEENSA_ILi2EEESB_EEENS1_35KernelTmaWarpSpecializedCooperativeEEENS5_IJNSA_ILi128EEESG_NSA_ILi32EEEEEENS_6half_tENS5_IJlSB_lEEESJ_SK_NS4_8TiledMMAINS4_8MMA_AtomIJNS4_4SM904GMMA26MMA_64x128x16_F32F16F16_SSILNSO_5MajorE0ELSQ_0ELNSO_7ScaleInE1ELSR_1EEEEEENS4_6LayoutINS5_IJSC_SB_SB_EEENS5_IJSB_NSA_ILi0EEESW_EEEEENS5_IJNS4_10UnderscoreESZ_SZ_EEEEENS4_23SM90_TMA_LOAD_MULTICASTENS4_14ComposedLayoutINS4_7SwizzleILi2ELi4ELi3EEENS4_18smem_ptr_flag_bitsILi16EEENSU_INS5_IJNSA_ILi8EEESH_EEENS5_IJSH_SB_EEEEEEEvNS4_8identityENS4_13SM90_TMA_LOADES1C_vS1D_EENS_8epilogue10collective6detail29Sm90TmaWarpSpecializedAdapterINS1H_15DefaultEpilogueISJ_SK_SK_NS1G_6thread17LinearCombinationISJ_Li1EffLNS1L_9ScaleType4KindE0ELNS_15FloatRoundStyleE2ESJ_EENS1_15EpilogueDefaultEEEEEvvEEEEvNT_6ParamsE,"aw",@nobits
	.sectionflags	@""
	.align	16
	.zero		1024


//--------------------- .nv.shared.reserved.0     --------------------------
	.section	.nv.shared.reserved.0,"aw",@nobits
	.weak		__nv_reservedSMEM_offset_0_alias
	.size		__nv_reservedSMEM_offset_0_alias, 0, 0
	.other		__nv_reservedSMEM_offset_0_alias,@"STO_CUDA_RESERVED_SHARED STV_DEFAULT"
__nv_reservedSMEM_offset_0_alias:
	.zero		0


//--------------------- .nv.global                --------------------------
	.section	.nv.global,"aw",@nobits
.nv.global:
	.type		_ZN40_INTERNAL_a3d18e1b_4_k_cu_887b025b_316794cute1_E,@object
	.size		_ZN40_INTERNAL_a3d18e1b_4_k_cu_887b025b_316794cute1_E,(_ZN40_INTERNAL_a3d18e1b_4_k_cu_887b025b_316794cuda3std3__45__cpo6cbeginE - _ZN40_INTERNAL_a3d18e1b_4_k_cu_887b025b_316794cute1_E)
_ZN40_INTERNAL_a3d18e1b_4_k_cu_887b025b_316794cute1_E:
	.zero		1
	.type		_ZN40_INTERNAL_a3d18e1b_4_k_cu_887b025b_316794cuda3std3__45__cpo6cbeginE,@object
	.size		_ZN40_INTERNAL_a3d18e1b_4_k_cu_887b025b_316794cuda3std3__45__cpo6cbeginE,(_ZN40_INTERNAL_a3d18e1b_4_k_cu_887b025b_316794cuda3std3__48in_placeE - _ZN40_INTERNAL_a3d18e1b_4_k_cu_887b025b_316794cuda3std3__45__cpo6cbeginE)
_ZN40_INTERNAL_a3d18e1b_4_k_cu_887b025b_316794cuda3std3__45__cpo6cbeginE:
	.zero		1
	.type		_ZN40_INTERNAL_a3d18e1b_4_k_cu_887b025b_316794cuda3std3__48in_placeE,@object
	.size		_ZN40_INTERNAL_a3d18e1b_4_k_cu_887b025b_316794cuda3std3__48in_placeE,(_ZN40_INTERNAL_a3d18e1b_4_k_cu_887b025b_316794cuda3std6ranges3__45__cpo9iter_moveE - _ZN40_INTERNAL_a3d18e1b_4_k_cu_887b025b_316794cuda3std3__48in_placeE)
_ZN40_INTERNAL_a3d18e1b_4_k_cu_887b025b_316794cuda3std3__48in_placeE:
	.zero		1
	.type		_ZN40_INTERNAL_a3d18e1b_4_k_cu_887b025b_316794cuda3std6ranges3__45__cpo9iter_moveE,@object
	.size		_ZN40_INTERNAL_a3d18e1b_4_k_cu_887b025b_316794cuda3std6ranges3__45__cpo9iter_moveE,(_ZN40_INTERNAL_a3d18e1b_4_k_cu_887b025b_316794cuda3std3__45__cpo5beginE - _ZN40_INTERNAL_a3d18e1b_4_k_cu_887b025b_316794cuda3std6ranges3__45__cpo9iter_moveE)
_ZN40_INTERNAL_a3d18e1b_4_k_cu_887b025b_316794cuda3std6ranges3__45__cpo9iter_moveE:
	.zero		1
	.type		_ZN40_INTERNAL_a3d18e1b_4_k_cu_887b025b_316794cuda3std3__45__cpo5beginE,@object
	.size		_ZN40_INTERNAL_a3d18e1b_4_k_cu_887b025b_316794cuda3std3__45__cpo5beginE,(_ZN40_INTERNAL_a3d18e1b_4_k_cu_887b025b_316794cuda3std3__442_GLOBAL__N__a3d18e1b_4_k_cu_887b025b_316796ignoreE - _ZN40_INTERNAL_a3d18e1b_4_k_cu_887b025b_316794cuda3std3__45__cpo5beginE)
_ZN40_INTERNAL_a3d18e1b_4_k_cu_887b025b_316794cuda3std3__45__cpo5beginE:
	.zero		1
	.type		_ZN40_INTERNAL_a3d18e1b_4_k_cu_887b025b_316794cuda3std3__442_GLOBAL__N__a3d18e1b_4_k_cu_887b025b_316796ignoreE,@object
	.size		_ZN40_INTERNAL_a3d18e1b_4_k_cu_887b025b_316794cuda3std3__442_GLOBAL__N__a3d18e1b_4_k_cu_887b025b_316796ignoreE,(_ZN40_INTERNAL_a3d18e1b_4_k_cu_887b025b_316794cute7productE - _ZN40_INTERNAL_a3d18e1b_4_k_cu_887b025b_316794cuda3std3__442_GLOBAL__N__a3d18e1b_4_k_cu_887b025b_316796ignoreE)
_ZN40_INTERNAL_a3d18e1b_4_k_cu_887b025b_316794cuda3std3__442_GLOBAL__N__a3d18e1b_4_k_cu_887b025b_316796ignoreE:
	.zero		1
	.type		_ZN40_INTERNAL_a3d18e1b_4_k_cu_887b025b_316794cute7productE,@object
	.size		_ZN40_INTERNAL_a3d18e1b_4_k_cu_887b025b_316794cute7productE,(_ZN40_INTERNAL_a3d18e1b_4_k_cu_887b025b_316794cuda3std3__45__cpo3endE - _ZN40_INTERNAL_a3d18e1b_4_k_cu_887b025b_316794cute7productE)
_ZN40_INTERNAL_a3d18e1b_4_k_cu_887b025b_316794cute7productE:
	.zero		1
	.type		_ZN40_INTERNAL_a3d18e1b_4_k_cu_887b025b_316794cuda3std3__45__cpo3endE,@object
	.size		_ZN40_INTERNAL_a3d18e1b_4_k_cu_887b025b_316794cuda3std3__45__cpo3endE,(_ZN40_INTERNAL_a3d18e1b_4_k_cu_887b025b_316794cuda3std3__419piecewise_constructE - _ZN40_INTERNAL_a3d18e1b_4_k_cu_887b025b_316794cuda3std3__45__cpo3endE)
_ZN40_INTERNAL_a3d18e1b_4_k_cu_887b025b_316794cuda3std3__45__cpo3endE:
	.zero		1
	.type		_ZN40_INTERNAL_a3d18e1b_4_k_cu_887b025b_316794cuda3std3__419piecewise_constructE,@object
	.size		_ZN40_INTERNAL_a3d18e1b_4_k_cu_887b025b_316794cuda3std3__419piecewise_constructE,(_ZN40_INTERNAL_a3d18e1b_4_k_cu_887b025b_316794cuda3std3__45__cpo4cendE - _ZN40_INTERNAL_a3d18e1b_4_k_cu_887b025b_316794cuda3std3__419piecewise_constructE)
_ZN40_INTERNAL_a3d18e1b_4_k_cu_887b025b_316794cuda3std3__419piecewise_constructE:
	.zero		1
	.type		_ZN40_INTERNAL_a3d18e1b_4_k_cu_887b025b_316794cuda3std3__45__cpo4cendE,@object
	.size		_ZN40_INTERNAL_a3d18e1b_4_k_cu_887b025b_316794cuda3std3__45__cpo4cendE,(_ZN40_INTERNAL_a3d18e1b_4_k_cu_887b025b_316794cuda3std6ranges3__45__cpo4swapE - _ZN40_INTERNAL_a3d18e1b_4_k_cu_887b025b_316794cuda3std3__45__cpo4cendE)
_ZN40_INTERNAL_a3d18e1b_4_k_cu_887b025b_316794cuda3std3__45__cpo4cendE:
	.zero		1
	.type		_ZN40_INTERNAL_a3d18e1b_4_k_cu_887b025b_316794cuda3std6ranges3__45__cpo4swapE,@object
	.size		_ZN40_INTERNAL_a3d18e1b_4_k_cu_887b025b_316794cuda3std6ranges3__45__cpo4swapE,(.L_8 - _ZN40_INTERNAL_a3d18e1b_4_k_cu_887b025b_316794cuda3std6ranges3__45__cpo4swapE)
_ZN40_INTERNAL_a3d18e1b_4_k_cu_887b025b_316794cuda3std6ranges3__45__cpo4swapE:
	.zero		1
.L_8:


//--------------------- .nv.constant0._ZN7cutlass13device_kernelINS_4gemm6kernel13GemmUniversalIN4cute5tupleIJiiiiEEENS1_10collective13CollectiveMmaINS1_34MainloopSm90TmaGmmaWarpSpecializedILi14ENS5_IJNS4_1CILi1EEENSA_ILi2EEESB_EEENS1_35KernelTmaWarpSpecializedCooperativeEEENS5_IJNSA_ILi128EEESG_NSA_ILi32EEEEEENS_6half_tENS5_IJlSB_lEEESJ_SK_NS4_8TiledMMAINS4_8MMA_AtomIJNS4_4SM904GMMA26MMA_64x128x16_F32F16F16_SSILNSO_5MajorE0ELSQ_0ELNSO_7ScaleInE1ELSR_1EEEEEENS4_6LayoutINS5_IJSC_SB_SB_EEENS5_IJSB_NSA_ILi0EEESW_EEEEENS5_IJNS4_10UnderscoreESZ_SZ_EEEEENS4_23SM90_TMA_LOAD_MULTICASTENS4_14ComposedLayoutINS4_7SwizzleILi2ELi4ELi3EEENS4_18smem_ptr_flag_bitsILi16EEENSU_INS5_IJNSA_ILi8EEESH_EEENS5_IJSH_SB_EEEEEEEvNS4_8identityENS4_13SM90_TMA_LOADES1C_vS1D_EENS_8epilogue10collective6detail29Sm90TmaWarpSpecializedAdapterINS1H_15DefaultEpilogueISJ_SK_SK_NS1G_6thread17LinearCombinationISJ_Li1EffLNS1L_9ScaleType4KindE0ELNS_15FloatRoundStyleE2ESJ_EENS1_15EpilogueDefaultEEEEEvvEEEEvNT_6ParamsE --------------------------
	.section	.nv.constant0._ZN7cutlass13device_kernelINS_4gemm6kernel13GemmUniversalIN4cute5tupleIJiiiiEEENS1_10collective13CollectiveMmaINS1_34MainloopSm90TmaGmmaWarpSpecializedILi14ENS5_IJNS4_1CILi1EEENSA_ILi2EEESB_EEENS1_35KernelTmaWarpSpecializedCooperativeEEENS5_IJNSA_ILi128EEESG_NSA_ILi32EEEEEENS_6half_tENS5_IJlSB_lEEESJ_SK_NS4_8TiledMMAINS4_8MMA_AtomIJNS4_4SM904GMMA26MMA_64x128x16_F32F16F16_SSILNSO_5MajorE0ELSQ_0ELNSO_7ScaleInE1ELSR_1EEEEEENS4_6LayoutINS5_IJSC_SB_SB_EEENS5_IJSB_NSA_ILi0EEESW_EEEEENS5_IJNS4_10UnderscoreESZ_SZ_EEEEENS4_23SM90_TMA_LOAD_MULTICASTENS4_14ComposedLayoutINS4_7SwizzleILi2ELi4ELi3EEENS4_18smem_ptr_flag_bitsILi16EEENSU_INS5_IJNSA_ILi8EEESH_EEENS5_IJSH_SB_EEEEEEEvNS4_8identityENS4_13SM90_TMA_LOADES1C_vS1D_EENS_8epilogue10collective6detail29Sm90TmaWarpSpecializedAdapterINS1H_15DefaultEpilogueISJ_SK_SK_NS1G_6thread17LinearCombinationISJ_Li1EffLNS1L_9ScaleType4KindE0ELNS_15FloatRoundStyleE2ESJ_EENS1_15EpilogueDefaultEEEEEvvEEEEvNT_6ParamsE,"a",@progbits
	.sectionflags	@""
	.align	4
.nv.constant0._ZN7cutlass13device_kernelINS_4gemm6kernel13GemmUniversalIN4cute5tupleIJiiiiEEENS1_10collective13CollectiveMmaINS1_34MainloopSm90TmaGmmaWarpSpecializedILi14ENS5_IJNS4_1CILi1EEENSA_ILi2EEESB_EEENS1_35KernelTmaWarpSpecializedCooperativeEEENS5_IJNSA_ILi128EEESG_NSA_ILi32EEEEEENS_6half_tENS5_IJlSB_lEEESJ_SK_NS4_8TiledMMAINS4_8MMA_AtomIJNS4_4SM904GMMA26MMA_64x128x16_F32F16F16_SSILNSO_5MajorE0ELSQ_0ELNSO_7ScaleInE1ELSR_1EEEEEENS4_6LayoutINS5_IJSC_SB_SB_EEENS5_IJSB_NSA_ILi0EEESW_EEEEENS5_IJNS4_10UnderscoreESZ_SZ_EEEEENS4_23SM90_TMA_LOAD_MULTICASTENS4_14ComposedLayoutINS4_7SwizzleILi2ELi4ELi3EEENS4_18smem_ptr_flag_bitsILi16EEENSU_INS5_IJNSA_ILi8EEESH_EEENS5_IJSH_SB_EEEEEEEvNS4_8identityENS4_13SM90_TMA_LOADES1C_vS1D_EENS_8epilogue10collective6detail29Sm90TmaWarpSpecializedAdapterINS1H_15DefaultEpilogueISJ_SK_SK_NS1G_6thread17LinearCombinationISJ_Li1EffLNS1L_9ScaleType4KindE0ELNS_15FloatRoundStyleE2ESJ_EENS1_15EpilogueDefaultEEEEEvvEEEEvNT_6ParamsE:
	.zero		1664


//--------------------- SYMBOLS --------------------------

	.type		.nv.reservedSmem.offset0,@object
	.size		.nv.reservedSmem.offset0,0x4
	.type		__assertfail,@function
